//
// Generated by NVIDIA NVVM Compiler
//
// Compiler Build ID: CL-36424714
// Cuda compilation tools, release 13.0, V13.0.88
// Based on NVVM 20.0.0
//

.version 9.0
.target sm_100
.address_size 64

	// .globl	weights_gradients
.extern .shared .align 16 .b8 sdata[];

.visible .entry weights_gradients(
	.param .u64 .ptr .align 1 weights_gradients_param_0,
	.param .u64 .ptr .align 1 weights_gradients_param_1,
	.param .u64 .ptr .align 1 weights_gradients_param_2,
	.param .u64 .ptr .align 1 weights_gradients_param_3,
	.param .u64 .ptr .align 1 weights_gradients_param_4
)
{
	.reg .pred 	%p<12>;
	.reg .b32 	%r<95>;
	.reg .b32 	%f<90>;
	.reg .b64 	%rd<19>;

	ld.param.u64 	%rd8, [weights_gradients_param_0];
	ld.param.u64 	%rd4, [weights_gradients_param_1];
	ld.param.u64 	%rd5, [weights_gradients_param_2];
	ld.param.u64 	%rd6, [weights_gradients_param_3];
	ld.param.u64 	%rd7, [weights_gradients_param_4];
	cvta.to.global.u64 	%rd1, %rd8;
	mov.u32 	%r1, %tid.x;
	shl.b32 	%r41, %r1, 2;
	mov.u32 	%r42, sdata;
	add.s32 	%r2, %r42, %r41;
	mov.b32 	%r43, 0;
	st.shared.u32 	[%r2], %r43;
	ld.global.u32 	%r44, [%rd1];
	ld.global.u32 	%r3, [%rd1+8];
	mul.lo.s32 	%r45, %r3, %r44;
	ld.global.u32 	%r4, [%rd1+12];
	mul.lo.s32 	%r5, %r45, %r4;
	setp.ge.s32 	%p1, %r1, %r5;
	@%p1 bra 	$L__BB0_4;
	cvta.to.global.u64 	%rd9, %rd5;
	mul.lo.s32 	%r46, %r4, %r3;
	ld.global.u32 	%r6, [%rd1+4];
	mul.lo.s32 	%r7, %r46, %r6;
	mov.u32 	%r47, %ctaid.x;
	ld.global.u32 	%r48, [%rd1+16];
	ld.global.u32 	%r49, [%rd1+20];
	mul.lo.s32 	%r50, %r49, %r48;
	ld.global.u32 	%r51, [%rd1+24];
	mul.lo.s32 	%r52, %r50, %r51;
	div.u32 	%r8, %r47, %r52;
	mul.lo.s32 	%r53, %r51, %r49;
	mul.lo.s32 	%r54, %r48, %r53;
	rem.u32 	%r55, %r47, %r54;
	sub.s32 	%r56, %r47, %r55;
	div.u32 	%r9, %r55, %r53;
	mad.lo.s32 	%r57, %r9, %r53, %r56;
	sub.s32 	%r58, %r47, %r57;
	div.u32 	%r10, %r58, %r51;
	ld.global.u32 	%r11, [%rd1+44];
	ld.global.u32 	%r12, [%rd1+48];
	ld.global.u32 	%r13, [%rd1+32];
	ld.global.u32 	%r14, [%rd1+36];
	ld.global.u32 	%r15, [%rd1+40];
	mad.lo.s32 	%r59, %r10, %r51, %r57;
	sub.s32 	%r16, %r47, %r59;
	mul.wide.u32 	%rd10, %r47, 4;
	add.s64 	%rd11, %rd9, %rd10;
	ld.global.f32 	%f1, [%rd11];
	mov.u32 	%r17, %ntid.x;
	cvta.to.global.u64 	%rd2, %rd6;
	cvta.to.global.u64 	%rd3, %rd4;
	mov.f32 	%f80, 0f00000000;
	mov.u32 	%r87, %r1;
$L__BB0_2:
	div.s32 	%r60, %r87, %r7;
	mul.lo.s32 	%r61, %r60, %r7;
	sub.s32 	%r62, %r87, %r61;
	div.s32 	%r63, %r62, %r4;
	mad.lo.s32 	%r64, %r63, %r4, %r61;
	sub.s32 	%r65, %r87, %r64;
	mad.lo.s32 	%r66, %r6, %r60, %r8;
	mad.lo.s32 	%r67, %r66, %r3, %r63;
	mad.lo.s32 	%r68, %r67, %r4, %r65;
	mad.lo.s32 	%r69, %r13, %r60, %r9;
	mad.lo.s32 	%r70, %r11, %r63, %r10;
	mad.lo.s32 	%r71, %r69, %r14, %r70;
	mad.lo.s32 	%r72, %r12, %r65, %r16;
	mad.lo.s32 	%r73, %r71, %r15, %r72;
	mul.wide.s32 	%rd12, %r68, 4;
	add.s64 	%rd13, %rd2, %rd12;
	ld.global.f32 	%f18, [%rd13];
	mul.wide.s32 	%rd14, %r73, 4;
	add.s64 	%rd15, %rd3, %rd14;
	ld.global.f32 	%f19, [%rd15];
	sub.f32 	%f20, %f19, %f1;
	fma.rn.f32 	%f80, %f18, %f20, %f80;
	add.s32 	%r87, %r87, %r17;
	setp.lt.s32 	%p2, %r87, %r5;
	@%p2 bra 	$L__BB0_2;
	st.shared.f32 	[%r2], %f80;
$L__BB0_4:
	bar.sync 	0;
	setp.ne.s32 	%p3, %r1, 0;
	@%p3 bra 	$L__BB0_18;
	mov.u32 	%r20, %ntid.x;
	and.b32  	%r21, %r20, 15;
	setp.lt.u32 	%p4, %r20, 16;
	mov.f32 	%f89, 0f00000000;
	mov.b32 	%r91, 0;
	@%p4 bra 	$L__BB0_8;
	and.b32  	%r91, %r20, 2032;
	add.s32 	%r88, %r42, 32;
	and.b32  	%r77, %r20, -16;
	neg.s32 	%r89, %r77;
	mov.f32 	%f89, 0f00000000;
$L__BB0_7:
	.pragma "nounroll";
	ld.shared.v4.f32 	{%f24, %f25, %f26, %f27}, [%r88+-32];
	add.f32 	%f28, %f89, %f24;
	add.f32 	%f29, %f28, %f25;
	add.f32 	%f30, %f29, %f26;
	add.f32 	%f31, %f30, %f27;
	ld.shared.v4.f32 	{%f32, %f33, %f34, %f35}, [%r88+-16];
	add.f32 	%f36, %f31, %f32;
	add.f32 	%f37, %f36, %f33;
	add.f32 	%f38, %f37, %f34;
	add.f32 	%f39, %f38, %f35;
	ld.shared.v4.f32 	{%f40, %f41, %f42, %f43}, [%r88];
	add.f32 	%f44, %f39, %f40;
	add.f32 	%f45, %f44, %f41;
	add.f32 	%f46, %f45, %f42;
	add.f32 	%f47, %f46, %f43;
	ld.shared.v4.f32 	{%f48, %f49, %f50, %f51}, [%r88+16];
	add.f32 	%f52, %f47, %f48;
	add.f32 	%f53, %f52, %f49;
	add.f32 	%f54, %f53, %f50;
	add.f32 	%f89, %f54, %f51;
	add.s32 	%r89, %r89, 16;
	add.s32 	%r88, %r88, 64;
	setp.ne.s32 	%p5, %r89, 0;
	@%p5 bra 	$L__BB0_7;
$L__BB0_8:
	setp.eq.s32 	%p6, %r21, 0;
	@%p6 bra 	$L__BB0_17;
	and.b32  	%r29, %r20, 7;
	setp.lt.u32 	%p7, %r21, 8;
	@%p7 bra 	$L__BB0_11;
	shl.b32 	%r78, %r91, 2;
	add.s32 	%r80, %r42, %r78;
	ld.shared.f32 	%f56, [%r80];
	add.f32 	%f57, %f89, %f56;
	ld.shared.f32 	%f58, [%r80+4];
	add.f32 	%f59, %f57, %f58;
	ld.shared.f32 	%f60, [%r80+8];
	add.f32 	%f61, %f59, %f60;
	ld.shared.f32 	%f62, [%r80+12];
	add.f32 	%f63, %f61, %f62;
	ld.shared.f32 	%f64, [%r80+16];
	add.f32 	%f65, %f63, %f64;
	ld.shared.f32 	%f66, [%r80+20];
	add.f32 	%f67, %f65, %f66;
	ld.shared.f32 	%f68, [%r80+24];
	add.f32 	%f69, %f67, %f68;
	ld.shared.f32 	%f70, [%r80+28];
	add.f32 	%f89, %f69, %f70;
	add.s32 	%r91, %r91, 8;
$L__BB0_11:
	setp.eq.s32 	%p8, %r29, 0;
	@%p8 bra 	$L__BB0_17;
	and.b32  	%r32, %r20, 3;
	setp.lt.u32 	%p9, %r29, 4;
	@%p9 bra 	$L__BB0_14;
	shl.b32 	%r81, %r91, 2;
	add.s32 	%r83, %r42, %r81;
	ld.shared.f32 	%f72, [%r83];
	add.f32 	%f73, %f89, %f72;
	ld.shared.f32 	%f74, [%r83+4];
	add.f32 	%f75, %f73, %f74;
	ld.shared.f32 	%f76, [%r83+8];
	add.f32 	%f77, %f75, %f76;
	ld.shared.f32 	%f78, [%r83+12];
	add.f32 	%f89, %f77, %f78;
	add.s32 	%r91, %r91, 4;
$L__BB0_14:
	setp.eq.s32 	%p10, %r32, 0;
	@%p10 bra 	$L__BB0_17;
	shl.b32 	%r84, %r91, 2;
	add.s32 	%r94, %r42, %r84;
	neg.s32 	%r93, %r32;
$L__BB0_16:
	.pragma "nounroll";
	ld.shared.f32 	%f79, [%r94];
	add.f32 	%f89, %f89, %f79;
	add.s32 	%r94, %r94, 4;
	add.s32 	%r93, %r93, 1;
	setp.ne.s32 	%p11, %r93, 0;
	@%p11 bra 	$L__BB0_16;
$L__BB0_17:
	mov.u32 	%r86, %ctaid.x;
	cvta.to.global.u64 	%rd16, %rd7;
	mul.wide.u32 	%rd17, %r86, 4;
	add.s64 	%rd18, %rd16, %rd17;
	st.global.f32 	[%rd18], %f89;
$L__BB0_18:
	ret;

}
	// .globl	count_patterns
.visible .entry count_patterns(
	.param .u64 .ptr .align 1 count_patterns_param_0,
	.param .u64 .ptr .align 1 count_patterns_param_1,
	.param .u64 .ptr .align 1 count_patterns_param_2
)
{
	.reg .pred 	%p<13>;
	.reg .b32 	%r<76>;
	.reg .b32 	%f<89>;
	.reg .b64 	%rd<11>;

	ld.param.u64 	%rd5, [count_patterns_param_0];
	ld.param.u64 	%rd3, [count_patterns_param_1];
	ld.param.u64 	%rd4, [count_patterns_param_2];
	cvta.to.global.u64 	%rd1, %rd5;
	mov.u32 	%r1, %tid.x;
	shl.b32 	%r35, %r1, 2;
	mov.u32 	%r36, sdata;
	add.s32 	%r2, %r36, %r35;
	mov.b32 	%r37, 0;
	st.shared.u32 	[%r2], %r37;
	mov.u32 	%r3, %ctaid.x;
	mov.u32 	%r4, %ntid.x;
	mad.lo.s32 	%r68, %r3, %r4, %r1;
	ld.global.u32 	%r38, [%rd1];
	ld.global.u32 	%r6, [%rd1+8];
	mul.lo.s32 	%r39, %r6, %r38;
	ld.global.u32 	%r7, [%rd1+12];
	mul.lo.s32 	%r8, %r39, %r7;
	setp.ge.s32 	%p1, %r68, %r8;
	@%p1 bra 	$L__BB1_5;
	mul.lo.s32 	%r40, %r7, %r6;
	ld.global.u32 	%r9, [%rd1+4];
	mul.lo.s32 	%r10, %r40, %r9;
	ld.global.u32 	%r41, [%rd1+16];
	ld.global.u32 	%r42, [%rd1+20];
	mul.lo.s32 	%r43, %r42, %r41;
	ld.global.u32 	%r44, [%rd1+24];
	mul.lo.s32 	%r45, %r43, %r44;
	div.u32 	%r11, %r3, %r45;
	mov.u32 	%r46, %nctaid.x;
	mul.lo.s32 	%r12, %r4, %r46;
	cvta.to.global.u64 	%rd2, %rd3;
	mov.f32 	%f79, 0f00000000;
$L__BB1_2:
	div.s32 	%r47, %r68, %r10;
	mul.lo.s32 	%r48, %r47, %r10;
	sub.s32 	%r49, %r68, %r48;
	div.s32 	%r50, %r49, %r7;
	mad.lo.s32 	%r51, %r9, %r47, %r11;
	mad.lo.s32 	%r52, %r51, %r6, %r50;
	mad.lo.s32 	%r53, %r50, %r7, %r48;
	sub.s32 	%r54, %r68, %r53;
	mad.lo.s32 	%r55, %r52, %r7, %r54;
	mul.wide.s32 	%rd6, %r55, 4;
	add.s64 	%rd7, %rd2, %rd6;
	ld.global.f32 	%f18, [%rd7];
	setp.eq.f32 	%p2, %f18, 0f00000000;
	@%p2 bra 	$L__BB1_4;
	add.f32 	%f79, %f79, 0f3F800000;
	st.shared.f32 	[%r2], %f79;
$L__BB1_4:
	add.s32 	%r68, %r68, %r12;
	setp.lt.s32 	%p3, %r68, %r8;
	@%p3 bra 	$L__BB1_2;
$L__BB1_5:
	bar.sync 	0;
	setp.ne.s32 	%p4, %r1, 0;
	@%p4 bra 	$L__BB1_19;
	and.b32  	%r15, %r4, 15;
	setp.lt.u32 	%p5, %r4, 16;
	mov.f32 	%f88, 0f00000000;
	mov.b32 	%r72, 0;
	@%p5 bra 	$L__BB1_9;
	and.b32  	%r72, %r4, 2032;
	add.s32 	%r69, %r36, 32;
	and.b32  	%r59, %r4, -16;
	neg.s32 	%r70, %r59;
	mov.f32 	%f88, 0f00000000;
$L__BB1_8:
	.pragma "nounroll";
	ld.shared.v4.f32 	{%f22, %f23, %f24, %f25}, [%r69+-32];
	add.f32 	%f26, %f88, %f22;
	add.f32 	%f27, %f26, %f23;
	add.f32 	%f28, %f27, %f24;
	add.f32 	%f29, %f28, %f25;
	ld.shared.v4.f32 	{%f30, %f31, %f32, %f33}, [%r69+-16];
	add.f32 	%f34, %f29, %f30;
	add.f32 	%f35, %f34, %f31;
	add.f32 	%f36, %f35, %f32;
	add.f32 	%f37, %f36, %f33;
	ld.shared.v4.f32 	{%f38, %f39, %f40, %f41}, [%r69];
	add.f32 	%f42, %f37, %f38;
	add.f32 	%f43, %f42, %f39;
	add.f32 	%f44, %f43, %f40;
	add.f32 	%f45, %f44, %f41;
	ld.shared.v4.f32 	{%f46, %f47, %f48, %f49}, [%r69+16];
	add.f32 	%f50, %f45, %f46;
	add.f32 	%f51, %f50, %f47;
	add.f32 	%f52, %f51, %f48;
	add.f32 	%f88, %f52, %f49;
	add.s32 	%r70, %r70, 16;
	add.s32 	%r69, %r69, 64;
	setp.ne.s32 	%p6, %r70, 0;
	@%p6 bra 	$L__BB1_8;
$L__BB1_9:
	setp.eq.s32 	%p7, %r15, 0;
	@%p7 bra 	$L__BB1_18;
	and.b32  	%r23, %r4, 7;
	setp.lt.u32 	%p8, %r15, 8;
	@%p8 bra 	$L__BB1_12;
	shl.b32 	%r60, %r72, 2;
	add.s32 	%r62, %r36, %r60;
	ld.shared.f32 	%f54, [%r62];
	add.f32 	%f55, %f88, %f54;
	ld.shared.f32 	%f56, [%r62+4];
	add.f32 	%f57, %f55, %f56;
	ld.shared.f32 	%f58, [%r62+8];
	add.f32 	%f59, %f57, %f58;
	ld.shared.f32 	%f60, [%r62+12];
	add.f32 	%f61, %f59, %f60;
	ld.shared.f32 	%f62, [%r62+16];
	add.f32 	%f63, %f61, %f62;
	ld.shared.f32 	%f64, [%r62+20];
	add.f32 	%f65, %f63, %f64;
	ld.shared.f32 	%f66, [%r62+24];
	add.f32 	%f67, %f65, %f66;
	ld.shared.f32 	%f68, [%r62+28];
	add.f32 	%f88, %f67, %f68;
	add.s32 	%r72, %r72, 8;
$L__BB1_12:
	setp.eq.s32 	%p9, %r23, 0;
	@%p9 bra 	$L__BB1_18;
	and.b32  	%r26, %r4, 3;
	setp.lt.u32 	%p10, %r23, 4;
	@%p10 bra 	$L__BB1_15;
	shl.b32 	%r63, %r72, 2;
	add.s32 	%r65, %r36, %r63;
	ld.shared.f32 	%f70, [%r65];
	add.f32 	%f71, %f88, %f70;
	ld.shared.f32 	%f72, [%r65+4];
	add.f32 	%f73, %f71, %f72;
	ld.shared.f32 	%f74, [%r65+8];
	add.f32 	%f75, %f73, %f74;
	ld.shared.f32 	%f76, [%r65+12];
	add.f32 	%f88, %f75, %f76;
	add.s32 	%r72, %r72, 4;
$L__BB1_15:
	setp.eq.s32 	%p11, %r26, 0;
	@%p11 bra 	$L__BB1_18;
	shl.b32 	%r66, %r72, 2;
	add.s32 	%r75, %r36, %r66;
	neg.s32 	%r74, %r26;
$L__BB1_17:
	.pragma "nounroll";
	ld.shared.f32 	%f77, [%r75];
	add.f32 	%f88, %f88, %f77;
	add.s32 	%r75, %r75, 4;
	add.s32 	%r74, %r74, 1;
	setp.ne.s32 	%p12, %r74, 0;
	@%p12 bra 	$L__BB1_17;
$L__BB1_18:
	cvta.to.global.u64 	%rd8, %rd4;
	mul.wide.u32 	%rd9, %r3, 4;
	add.s64 	%rd10, %rd8, %rd9;
	st.global.f32 	[%rd10], %f88;
$L__BB1_19:
	ret;

}


// ===== COMPILED SASS (sm_100) =====

	.target	sm_100

	.elftype	@"ET_EXEC"


//--------------------- .note.nv.tkinfo           --------------------------
	.section	.note.nv.tkinfo,"",@"SHT_NOTE"
	.sectionflags	@"SHF_NOTE_NV_TKINFO"
	.tkinfo
        /*0018*/ 	.word	0x00000002
        /*0030*/ 	.string	""
        /*0030*/ 	.string	"ptxas"
        /*0030*/ 	.string	"Cuda compilation tools, release 13.0, V13.0.88"
        /*0030*/ 	.string	"Build cuda_13.0.r13.0/compiler.36424714_0"
        /*0030*/ 	.string	"-arch sm_100 -m 64 "



//--------------------- .note.nv.cuinfo           --------------------------
	.section	.note.nv.cuinfo,"",@"SHT_NOTE"
	.sectionflags	@"SHF_NOTE_NV_CUINFO"
        /*0018*/ 	.short	0x0002
        /*001a*/ 	.short	0x0064
        /*001c*/ 	.short	0x0082
	.zero		2


//--------------------- .nv.info                  --------------------------
	.section	.nv.info,"",@"SHT_CUDA_INFO"
	.align	4


	//----- nvinfo : EIATTR_REGCOUNT
	.align		4
        /*0000*/ 	.byte	0x04, 0x2f
        /*0002*/ 	.short	(.L_1 - .L_0)
	.align		4
.L_0:
        /*0004*/ 	.word	index@(weights_gradients)
        /*0008*/ 	.word	0x00000020


	//----- nvinfo : EIATTR_FRAME_SIZE
	.align		4
.L_1:
        /*000c*/ 	.byte	0x04, 0x11
        /*000e*/ 	.short	(.L_3 - .L_2)
	.align		4
.L_2:
        /*0010*/ 	.word	index@(weights_gradients)
        /*0014*/ 	.word	0x00000000


	//----- nvinfo : EIATTR_REGCOUNT
	.align		4
.L_3:
        /*0018*/ 	.byte	0x04, 0x2f
        /*001a*/ 	.short	(.L_5 - .L_4)
	.align		4
.L_4:
        /*001c*/ 	.word	index@(count_patterns)
        /*0020*/ 	.word	0x0000001b


	//----- nvinfo : EIATTR_FRAME_SIZE
	.align		4
.L_5:
        /*0024*/ 	.byte	0x04, 0x11
        /*0026*/ 	.short	(.L_7 - .L_6)
	.align		4
.L_6:
        /*0028*/ 	.word	index@(count_patterns)
        /*002c*/ 	.word	0x00000000


	//----- nvinfo : EIATTR_MIN_STACK_SIZE
	.align		4
.L_7:
        /*0030*/ 	.byte	0x04, 0x12
        /*0032*/ 	.short	(.L_9 - .L_8)
	.align		4
.L_8:
        /*0034*/ 	.word	index@(count_patterns)
        /*0038*/ 	.word	0x00000000


	//----- nvinfo : EIATTR_MIN_STACK_SIZE
	.align		4
.L_9:
        /*003c*/ 	.byte	0x04, 0x12
        /*003e*/ 	.short	(.L_11 - .L_10)
	.align		4
.L_10:
        /*0040*/ 	.word	index@(weights_gradients)
        /*0044*/ 	.word	0x00000000
.L_11:


//--------------------- .nv.compat                --------------------------
	.section	.nv.compat,"",@"SHT_CUDA_COMPAT_INFO"
	.align	4
        /*0000*/ 	.byte	0x02, 0x09, 0x00, 0x00, 0x02, 0x02, 0x01, 0x00, 0x02, 0x05, 0x05, 0x00, 0x03, 0x07, 0x01, 0x01
        /*0010*/ 	.byte	0x02, 0x03, 0x00, 0x00, 0x02, 0x06, 0x01, 0x00, 0x04, 0x0b, 0x08, 0x00, 0x09, 0x00, 0x00, 0x00
        /*0020*/ 	.byte	0x00, 0x00, 0x00, 0x00


//--------------------- .nv.info.count_patterns   --------------------------
	.section	.nv.info.count_patterns,"",@"SHT_CUDA_INFO"
	.sectionflags	@""
	.align	4


	//----- nvinfo : EIATTR_CUDA_API_VERSION
	.align		4
        /*0000*/ 	.byte	0x04, 0x37
        /*0002*/ 	.short	(.L_13 - .L_12)
.L_12:
        /*0004*/ 	.word	0x00000082


	//----- nvinfo : EIATTR_KPARAM_INFO
	.align		4
.L_13:
        /*0008*/ 	.byte	0x04, 0x17
        /*000a*/ 	.short	(.L_15 - .L_14)
.L_14:
        /*000c*/ 	.word	0x00000000
        /*0010*/ 	.short	0x0002
        /*0012*/ 	.short	0x0010
        /*0014*/ 	.byte	0x00, 0xf5, 0x21, 0x00


	//----- nvinfo : EIATTR_KPARAM_INFO
	.align		4
.L_15:
        /*0018*/ 	.byte	0x04, 0x17
        /*001a*/ 	.short	(.L_17 - .L_16)
.L_16:
        /*001c*/ 	.word	0x00000000
        /*0020*/ 	.short	0x0001
        /*0022*/ 	.short	0x0008
        /*0024*/ 	.byte	0x00, 0xf5, 0x21, 0x00


	//----- nvinfo : EIATTR_KPARAM_INFO
	.align		4
.L_17:
        /*0028*/ 	.byte	0x04, 0x17
        /*002a*/ 	.short	(.L_19 - .L_18)
.L_18:
        /*002c*/ 	.word	0x00000000
        /*0030*/ 	.short	0x0000
        /*0032*/ 	.short	0x0000
        /*0034*/ 	.byte	0x00, 0xf5, 0x21, 0x00


	//----- nvinfo : EIATTR_SPARSE_MMA_MASK
	.align		4
.L_19:
        /*0038*/ 	.byte	0x03, 0x50
        /*003a*/ 	.short	0x0000


	//----- nvinfo : EIATTR_MAXREG_COUNT
	.align		4
        /*003c*/ 	.byte	0x03, 0x1b
        /*003e*/ 	.short	0x00ff


	//----- nvinfo : EIATTR_NUM_BARRIERS
	.align		4
        /*0040*/ 	.byte	0x02, 0x4c
        /*0042*/ 	.byte	0x01
	.zero		1


	//----- nvinfo : EIATTR_MERCURY_ISA_VERSION
	.align		4
        /*0044*/ 	.byte	0x03, 0x5f
        /*0046*/ 	.short	0x0101


	//----- nvinfo : EIATTR_VRC_CTA_INIT_COUNT
	.align		4
        /*0048*/ 	.byte	0x02, 0x4a
	.zero		1
	.zero		1


	//----- nvinfo : EIATTR_EXIT_INSTR_OFFSETS
	.align		4
        /*004c*/ 	.byte	0x04, 0x1c
        /*004e*/ 	.short	(.L_21 - .L_20)


	//   ....[0]....
.L_20:
        /*0050*/ 	.word	0x00000770


	//   ....[1]....
        /*0054*/ 	.word	0x00000c40


	//----- nvinfo : EIATTR_CRS_STACK_SIZE
	.align		4
.L_21:
        /*0058*/ 	.byte	0x04, 0x1e
        /*005a*/ 	.short	(.L_23 - .L_22)
.L_22:
        /*005c*/ 	.word	0x00000000


	//----- nvinfo : EIATTR_CBANK_PARAM_SIZE
	.align		4
.L_23:
        /*0060*/ 	.byte	0x03, 0x19
        /*0062*/ 	.short	0x0018


	//----- nvinfo : EIATTR_PARAM_CBANK
	.align		4
        /*0064*/ 	.byte	0x04, 0x0a
        /*0066*/ 	.short	(.L_25 - .L_24)
	.align		4
.L_24:
        /*0068*/ 	.word	index@(.nv.constant0.count_patterns)
        /*006c*/ 	.short	0x0380
        /*006e*/ 	.short	0x0018


	//----- nvinfo : EIATTR_SW_WAR
	.align		4
.L_25:
        /*0070*/ 	.byte	0x04, 0x36
        /*0072*/ 	.short	(.L_27 - .L_26)
.L_26:
        /*0074*/ 	.word	0x00000008
.L_27:


//--------------------- .nv.info.weights_gradients --------------------------
	.section	.nv.info.weights_gradients,"",@"SHT_CUDA_INFO"
	.sectionflags	@""
	.align	4


	//----- nvinfo : EIATTR_CUDA_API_VERSION
	.align		4
        /*0000*/ 	.byte	0x04, 0x37
        /*0002*/ 	.short	(.L_29 - .L_28)
.L_28:
        /*0004*/ 	.word	0x00000082


	//----- nvinfo : EIATTR_KPARAM_INFO
	.align		4
.L_29:
        /*0008*/ 	.byte	0x04, 0x17
        /*000a*/ 	.short	(.L_31 - .L_30)
.L_30:
        /*000c*/ 	.word	0x00000000
        /*0010*/ 	.short	0x0004
        /*0012*/ 	.short	0x0020
        /*0014*/ 	.byte	0x00, 0xf5, 0x21, 0x00


	//----- nvinfo : EIATTR_KPARAM_INFO
	.align		4
.L_31:
        /*0018*/ 	.byte	0x04, 0x17
        /*001a*/ 	.short	(.L_33 - .L_32)
.L_32:
        /*001c*/ 	.word	0x00000000
        /*0020*/ 	.short	0x0003
        /*0022*/ 	.short	0x0018
        /*0024*/ 	.byte	0x00, 0xf5, 0x21, 0x00


	//----- nvinfo : EIATTR_KPARAM_INFO
	.align		4
.L_33:
        /*0028*/ 	.byte	0x04, 0x17
        /*002a*/ 	.short	(.L_35 - .L_34)
.L_34:
        /*002c*/ 	.word	0x00000000
        /*0030*/ 	.short	0x0002
        /*0032*/ 	.short	0x0010
        /*0034*/ 	.byte	0x00, 0xf5, 0x21, 0x00


	//----- nvinfo : EIATTR_KPARAM_INFO
	.align		4
.L_35:
        /*0038*/ 	.byte	0x04, 0x17
        /*003a*/ 	.short	(.L_37 - .L_36)
.L_36:
        /*003c*/ 	.word	0x00000000
        /*0040*/ 	.short	0x0001
        /*0042*/ 	.short	0x0008
        /*0044*/ 	.byte	0x00, 0xf5, 0x21, 0x00


	//----- nvinfo : EIATTR_KPARAM_INFO
	.align		4
.L_37:
        /*0048*/ 	.byte	0x04, 0x17
        /*004a*/ 	.short	(.L_39 - .L_38)
.L_38:
        /*004c*/ 	.word	0x00000000
        /*0050*/ 	.short	0x0000
        /*0052*/ 	.short	0x0000
        /*0054*/ 	.byte	0x00, 0xf5, 0x21, 0x00


	//----- nvinfo : EIATTR_SPARSE_MMA_MASK
	.align		4
.L_39:
        /*0058*/ 	.byte	0x03, 0x50
        /*005a*/ 	.short	0x0000


	//----- nvinfo : EIATTR_MAXREG_COUNT
	.align		4
        /*005c*/ 	.byte	0x03, 0x1b
        /*005e*/ 	.short	0x00ff


	//----- nvinfo : EIATTR_NUM_BARRIERS
	.align		4
        /*0060*/ 	.byte	0x02, 0x4c
        /*0062*/ 	.byte	0x01
	.zero		1


	//----- nvinfo : EIATTR_MERCURY_ISA_VERSION
	.align		4
        /*0064*/ 	.byte	0x03, 0x5f
        /*0066*/ 	.short	0x0101


	//----- nvinfo : EIATTR_VRC_CTA_INIT_COUNT
	.align		4
        /*0068*/ 	.byte	0x02, 0x4a
	.zero		1
	.zero		1


	//----- nvinfo : EIATTR_EXIT_INSTR_OFFSETS
	.align		4
        /*006c*/ 	.byte	0x04, 0x1c
        /*006e*/ 	.short	(.L_41 - .L_40)


	//   ....[0]....
.L_40:
        /*0070*/ 	.word	0x00000c70


	//   ....[1]....
        /*0074*/ 	.word	0x00001190


	//----- nvinfo : EIATTR_CRS_STACK_SIZE
	.align		4
.L_41:
        /*0078*/ 	.byte	0x04, 0x1e
        /*007a*/ 	.short	(.L_43 - .L_42)
.L_42:
        /*007c*/ 	.word	0x00000000


	//----- nvinfo : EIATTR_CBANK_PARAM_SIZE
	.align		4
.L_43:
        /*0080*/ 	.byte	0x03, 0x19
        /*0082*/ 	.short	0x0028


	//----- nvinfo : EIATTR_PARAM_CBANK
	.align		4
        /*0084*/ 	.byte	0x04, 0x0a
        /*0086*/ 	.short	(.L_45 - .L_44)
	.align		4
.L_44:
        /*0088*/ 	.word	index@(.nv.constant0.weights_gradients)
        /*008c*/ 	.short	0x0380
        /*008e*/ 	.short	0x0028


	//----- nvinfo : EIATTR_SW_WAR
	.align		4
.L_45:
        /*0090*/ 	.byte	0x04, 0x36
        /*0092*/ 	.short	(.L_47 - .L_46)
.L_46:
        /*0094*/ 	.word	0x00000008
.L_47:


//--------------------- .nv.callgraph             --------------------------
	.section	.nv.callgraph,"",@"SHT_CUDA_CALLGRAPH"
	.align	4
	.sectionentsize	8
	.align		4
        /*0000*/ 	.word	0x00000000
	.align		4
        /*0004*/ 	.word	0xffffffff
	.align		4
        /*0008*/ 	.word	0x00000000
	.align		4
        /*000c*/ 	.word	0xfffffffe
	.align		4
        /*0010*/ 	.word	0x00000000
	.align		4
        /*0014*/ 	.word	0xfffffffd
	.align		4
        /*0018*/ 	.word	0x00000000
	.align		4
        /*001c*/ 	.word	0xfffffffc


//--------------------- .text.count_patterns      --------------------------
	.section	.text.count_patterns,"ax",@progbits
	.align	128
        .global         count_patterns
        .type           count_patterns,@function
        .size           count_patterns,(.L_x_21 - count_patterns)
        .other          count_patterns,@"STO_CUDA_ENTRY STV_DEFAULT"
count_patterns:
.text.count_patterns:
[----:B------:R-:W-:Y:S08]  /*0000*/  LDC R1, c[0x0][0x37c] ;  /* 0x0000df00ff017b82 */ /* 0x000ff00000000800 */
[----:B------:R-:W0:Y:S01]  /*0010*/  LDC.64 R14, c[0x0][0x380] ;  /* 0x0000e000ff0e7b82 */ /* 0x000e220000000a00 */
[----:B------:R-:W0:Y:S02]  /*0020*/  LDCU.64 UR10, c[0x0][0x358] ;  /* 0x00006b00ff0a77ac */ /* 0x000e240008000a00 */
[----:B0-----:R-:W2:Y:S04]  /*0030*/  LDG.E R3, desc[UR10][R14.64] ;  /* 0x0000000a0e037981 */ /* 0x001ea8000c1e1900 */
[----:B------:R-:W2:Y:S04]  /*0040*/  LDG.E R6, desc[UR10][R14.64+0x8] ;  /* 0x0000080a0e067981 */ /* 0x000ea8000c1e1900 */
[----:B------:R-:W3:Y:S01]  /*0050*/  LDG.E R7, desc[UR10][R14.64+0xc] ;  /* 0x00000c0a0e077981 */ /* 0x000ee2000c1e1900 */
[----:B------:R-:W0:Y:S01]  /*0060*/  S2UR UR5, SR_CgaCtaId ;  /* 0x00000000000579c3 */ /* 0x000e220000008800 */
[----:B------:R-:W1:Y:S01]  /*0070*/  LDCU UR9, c[0x0][0x360] ;  /* 0x00006c00ff0977ac */ /* 0x000e620008000800 */
[----:B------:R-:W-:Y:S01]  /*0080*/  BSSY.RECONVERGENT B0, `(.L_x_0) ;  /* 0x000006d000007945 */ /* 0x000fe20003800200 */
[----:B------:R-:W4:Y:S01]  /*0090*/  S2R R9, SR_TID.X ;  /* 0x0000000000097919 */ /* 0x000f220000002100 */
[----:B------:R-:W-:Y:S01]  /*00a0*/  UMOV UR4, 0x400 ;  /* 0x0000040000047882 */ /* 0x000fe20000000000 */
[----:B------:R-:W1:Y:S01]  /*00b0*/  S2R R0, SR_CTAID.X ;  /* 0x0000000000007919 */ /* 0x000e620000002500 */
[----:B0-----:R-:W-:Y:S01]  /*00c0*/  ULEA UR5, UR5, UR4, 0x18 ;  /* 0x0000000405057291 */ /* 0x001fe2000f8ec0ff */
[----:B----4-:R-:W-:Y:S01]  /*00d0*/  ISETP.NE.AND P0, PT, R9, RZ, PT ;  /* 0x000000ff0900720c */ /* 0x010fe20003f05270 */
[----:B-1----:R-:W-:-:S04]  /*00e0*/  IMAD R5, R0, UR9, R9 ;  /* 0x0000000900057c24 */ /* 0x002fc8000f8e0209 */
[----:B------:R-:W-:-:S05]  /*00f0*/  LEA R9, R9, UR5, 0x2 ;  /* 0x0000000509097c11 */ /* 0x000fca000f8e10ff */
[----:B------:R0:W-:Y:S01]  /*0100*/  STS [R9], RZ ;  /* 0x000000ff09007388 */ /* 0x0001e20000000800 */
[----:B--2---:R-:W-:-:S04]  /*0110*/  IMAD R8, R3, R6, RZ ;  /* 0x0000000603087224 */ /* 0x004fc800078e02ff */
[----:B---3--:R-:W-:-:S05]  /*0120*/  IMAD R8, R8, R7, RZ ;  /* 0x0000000708087224 */ /* 0x008fca00078e02ff */
[----:B------:R-:W-:-:S13]  /*0130*/  ISETP.GE.AND P1, PT, R5, R8, PT ;  /* 0x000000080500720c */ /* 0x000fda0003f26270 */
[----:B0-----:R-:W-:Y:S05]  /*0140*/  @P1 BRA `(.L_x_1) ;  /* 0x0000000400801947 */ /* 0x001fea0003800000 */
[----:B------:R-:W2:Y:S04]  /*0150*/  LDG.E R2, desc[UR10][R14.64+0x10] ;  /* 0x0000100a0e027981 */ /* 0x000ea8000c1e1900 */
[----:B------:R-:W2:Y:S04]  /*0160*/  LDG.E R3, desc[UR10][R14.64+0x14] ;  /* 0x0000140a0e037981 */ /* 0x000ea8000c1e1900 */
[----:B------:R-:W3:Y:S04]  /*0170*/  LDG.E R17, desc[UR10][R14.64+0x18] ;  /* 0x0000180a0e117981 */ /* 0x000ee8000c1e1900 */
[----:B------:R-:W4:Y:S01]  /*0180*/  LDG.E R10, desc[UR10][R14.64+0x4] ;  /* 0x0000040a0e0a7981 */ /* 0x000f22000c1e1900 */
[----:B------:R-:W-:Y:S01]  /*0190*/  IMAD R11, R6, R7, RZ ;  /* 0x00000007060b7224 */ /* 0x000fe200078e02ff */
[----:B------:R-:W-:Y:S01]  /*01a0*/  MOV R18, R5 ;  /* 0x0000000500127202 */ /* 0x000fe20000000f00 */
[----:B--2---:R-:W-:-:S04]  /*01b0*/  IMAD R2, R2, R3, RZ ;  /* 0x0000000302027224 */ /* 0x004fc800078e02ff */
[----:B---3--:R-:W-:-:S04]  /*01c0*/  IMAD R17, R2, R17, RZ ;  /* 0x0000001102117224 */ /* 0x008fc800078e02ff */
[----:B------:R-:W0:Y:S01]  /*01d0*/  I2F.U32.RP R4, R17 ;  /* 0x0000001100047306 */ /* 0x000e220000209000 */
[----:B----4-:R-:W-:Y:S01]  /*01e0*/  IMAD R11, R11, R10, RZ ;  /* 0x0000000a0b0b7224 */ /* 0x010fe200078e02ff */
[----:B------:R-:W-:Y:S02]  /*01f0*/  IADD3 R13, PT, PT, RZ, -R17, RZ ;  /* 0x80000011ff0d7210 */ /* 0x000fe40007ffe0ff */
[----:B------:R-:W-:Y:S02]  /*0200*/  ISETP.NE.U32.AND P3, PT, R17, RZ, PT ;  /* 0x000000ff1100720c */ /* 0x000fe40003f65070 */
[----:B------:R-:W-:-:S04]  /*0210*/  IABS R12, R11 ;  /* 0x0000000b000c7213 */ /* 0x000fc80000000000 */
[----:B------:R-:W1:Y:S08]  /*0220*/  I2F.RP R16, R12 ;  /* 0x0000000c00107306 */ /* 0x000e700000209400 */
[----:B0-----:R-:W0:Y:S08]  /*0230*/  MUFU.RCP R4, R4 ;  /* 0x0000000400047308 */ /* 0x001e300000001000 */
[----:B-1----:R-:W1:Y:S01]  /*0240*/  MUFU.RCP R16, R16 ;  /* 0x0000001000107308 */ /* 0x002e620000001000 */
[----:B0-----:R-:W-:-:S02]  /*0250*/  IADD3 R2, PT, PT, R4, 0xffffffe, RZ ;  /* 0x0ffffffe04027810 */ /* 0x001fc40007ffe0ff */
[----:B------:R-:W0:Y:S05]  /*0260*/  LDC R4, c[0x0][0x370] ;  /* 0x0000dc00ff047b82 */ /* 0x000e2a0000000800 */
[----:B------:R2:W3:Y:S01]  /*0270*/  F2I.FTZ.U32.TRUNC.NTZ R3, R2 ;  /* 0x0000000200037305 */ /* 0x0004e2000021f000 */
[----:B-1----:R-:W-:Y:S01]  /*0280*/  IADD3 R14, PT, PT, R16, 0xffffffe, RZ ;  /* 0x0ffffffe100e7810 */ /* 0x002fe20007ffe0ff */
[----:B------:R-:W-:-:S06]  /*0290*/  HFMA2 R16, -RZ, RZ, 0, 0 ;  /* 0x00000000ff107431 */ /* 0x000fcc00000001ff */
[----:B------:R1:W4:Y:S01]  /*02a0*/  F2I.FTZ.U32.TRUNC.NTZ R15, R14 ;  /* 0x0000000e000f7305 */ /* 0x000322000021f000 */
[----:B--2---:R-:W-:Y:S02]  /*02b0*/  HFMA2 R2, -RZ, RZ, 0, 0 ;  /* 0x00000000ff027431 */ /* 0x004fe400000001ff */
[----:B---3--:R-:W-:Y:S01]  /*02c0*/  IMAD R13, R13, R3, RZ ;  /* 0x000000030d0d7224 */ /* 0x008fe200078e02ff */
[----:B-1----:R-:W-:-:S03]  /*02d0*/  MOV R14, RZ ;  /* 0x000000ff000e7202 */ /* 0x002fc60000000f00 */
[----:B------:R-:W-:Y:S01]  /*02e0*/  IMAD.HI.U32 R3, R3, R13, R2 ;  /* 0x0000000d03037227 */ /* 0x000fe200078e0002 */
[----:B----4-:R-:W-:-:S05]  /*02f0*/  IADD3 R19, PT, PT, RZ, -R15, RZ ;  /* 0x8000000fff137210 */ /* 0x010fca0007ffe0ff */
[----:B------:R-:W-:-:S04]  /*0300*/  IMAD.HI.U32 R13, R3, R0, RZ ;  /* 0x00000000030d7227 */ /* 0x000fc800078e00ff */
[----:B------:R-:W-:Y:S01]  /*0310*/  IMAD R19, R19, R12, RZ ;  /* 0x0000000c13137224 */ /* 0x000fe200078e02ff */
[----:B------:R-:W-:-:S03]  /*0320*/  IADD3 R2, PT, PT, -R13, RZ, RZ ;  /* 0x000000ff0d027210 */ /* 0x000fc60007ffe1ff */
[----:B------:R-:W-:-:S04]  /*0330*/  IMAD.HI.U32 R14, R15, R19, R14 ;  /* 0x000000130f0e7227 */ /* 0x000fc800078e000e */
[----:B------:R-:W-:Y:S02]  /*0340*/  IMAD R2, R17, R2, R0 ;  /* 0x0000000211027224 */ /* 0x000fe400078e0200 */
[----:B0-----:R-:W-:-:S03]  /*0350*/  IMAD R15, R4, UR9, RZ ;  /* 0x00000009040f7c24 */ /* 0x001fc6000f8e02ff */
[----:B------:R-:W-:-:S13]  /*0360*/  ISETP.GE.U32.AND P1, PT, R2, R17, PT ;  /* 0x000000110200720c */ /* 0x000fda0003f26070 */
[----:B------:R-:W-:Y:S02]  /*0370*/  @P1 IADD3 R2, PT, PT, -R17, R2, RZ ;  /* 0x0000000211021210 */ /* 0x000fe40007ffe1ff */
[----:B------:R-:W-:Y:S02]  /*0380*/  @P1 IADD3 R13, PT, PT, R13, 0x1, RZ ;  /* 0x000000010d0d1810 */ /* 0x000fe40007ffe0ff */
[----:B------:R-:W-:Y:S02]  /*0390*/  ISETP.GE.U32.AND P2, PT, R2, R17, PT ;  /* 0x000000110200720c */ /* 0x000fe40003f46070 */
[----:B------:R-:W0:Y:S11]  /*03a0*/  LDC.64 R2, c[0x0][0x388] ;  /* 0x0000e200ff027b82 */ /* 0x000e360000000a00 */
[----:B------:R-:W-:-:S02]  /*03b0*/  @P2 IADD3 R13, PT, PT, R13, 0x1, RZ ;  /* 0x000000010d0d2810 */ /* 0x000fc40007ffe0ff */
[----:B------:R-:W-:-:S07]  /*03c0*/  @!P3 LOP3.LUT R13, RZ, R17, RZ, 0x33, !PT ;  /* 0x00000011ff0db212 */ /* 0x000fce00078e33ff */
.L_x_2:
[----:B------:R-:W-:Y:S02]  /*03d0*/  IABS R4, R11 ;  /* 0x0000000b00047213 */ /* 0x000fe40000000000 */
[----:B------:R-:W-:Y:S02]  /*03e0*/  IABS R5, R18 ;  /* 0x0000001200057213 */ /* 0x000fe40000000000 */
[----:B------:R-:W-:Y:S02]  /*03f0*/  IABS R17, R7 ;  /* 0x0000000700117213 */ /* 0x000fe40000000000 */
[----:B------:R-:W-:Y:S01]  /*0400*/  IADD3 R4, PT, PT, RZ, -R4, RZ ;  /* 0x80000004ff047210 */ /* 0x000fe20007ffe0ff */
[----:B------:R-:W-:Y:S01]  /*0410*/  IMAD.HI.U32 R20, R14, R5, RZ ;  /* 0x000000050e147227 */ /* 0x000fe200078e00ff */
[----:B------:R-:W1:Y:S03]  /*0420*/  I2F.RP R19, R17 ;  /* 0x0000001100137306 */ /* 0x000e660000209400 */
[----:B------:R-:W-:Y:S01]  /*0430*/  IMAD R5, R20, R4, R5 ;  /* 0x0000000414057224 */ /* 0x000fe200078e0205 */
[----:B------:R-:W-:-:S04]  /*0440*/  IABS R4, R11 ;  /* 0x0000000b00047213 */ /* 0x000fc80000000000 */
[----:B------:R-:W-:Y:S01]  /*0450*/  ISETP.GT.U32.AND P3, PT, R12, R5, PT ;  /* 0x000000050c00720c */ /* 0x000fe20003f64070 */
[----:B-1----:R-:W1:-:S12]  /*0460*/  MUFU.RCP R19, R19 ;  /* 0x0000001300137308 */ /* 0x002e580000001000 */
[----:B------:R-:W-:Y:S02]  /*0470*/  @!P3 IADD3 R5, PT, PT, R5, -R4, RZ ;  /* 0x800000040505b210 */ /* 0x000fe40007ffe0ff */
[----:B------:R-:W-:Y:S02]  /*0480*/  LOP3.LUT R4, R18, R11, RZ, 0x3c, !PT ;  /* 0x0000000b12047212 */ /* 0x000fe400078e3cff */
[----:B------:R-:W-:Y:S02]  /*0490*/  ISETP.GE.U32.AND P1, PT, R5, R12, PT ;  /* 0x0000000c0500720c */ /* 0x000fe40003f26070 */
[----:B------:R-:W-:Y:S02]  /*04a0*/  ISETP.GE.AND P2, PT, R4, RZ, PT ;  /* 0x000000ff0400720c */ /* 0x000fe40003f46270 */
[----:B------:R-:W-:Y:S02]  /*04b0*/  @!P3 IADD3 R20, PT, PT, R20, 0x1, RZ ;  /* 0x000000011414b810 */ /* 0x000fe40007ffe0ff */
[----:B------:R-:W-:-:S02]  /*04c0*/  ISETP.NE.AND P3, PT, R11, RZ, PT ;  /* 0x000000ff0b00720c */ /* 0x000fc40003f65270 */
[----:B-1----:R-:W-:-:S04]  /*04d0*/  IADD3 R4, PT, PT, R19, 0xffffffe, RZ ;  /* 0x0ffffffe13047810 */ /* 0x002fc80007ffe0ff */
[----:B------:R1:W2:Y:S01]  /*04e0*/  F2I.FTZ.U32.TRUNC.NTZ R5, R4 ;  /* 0x0000000400057305 */ /* 0x0002a2000021f000 */
[----:B------:R-:W-:-:S04]  /*04f0*/  @P1 IADD3 R20, PT, PT, R20, 0x1, RZ ;  /* 0x0000000114141810 */ /* 0x000fc80007ffe0ff */
[----:B------:R-:W-:Y:S02]  /*0500*/  @!P2 IADD3 R20, PT, PT, -R20, RZ, RZ ;  /* 0x000000ff1414a210 */ /* 0x000fe40007ffe1ff */
[----:B------:R-:W-:Y:S02]  /*0510*/  @!P3 LOP3.LUT R20, RZ, R11, RZ, 0x33, !PT ;  /* 0x0000000bff14b212 */ /* 0x000fe400078e33ff */
[----:B-1----:R-:W-:-:S03]  /*0520*/  MOV R4, RZ ;  /* 0x000000ff00047202 */ /* 0x002fc60000000f00 */
[----:B------:R-:W-:Y:S01]  /*0530*/  IMAD R19, R11, R20, RZ ;  /* 0x000000140b137224 */ /* 0x000fe200078e02ff */
[----:B--2---:R-:W-:-:S04]  /*0540*/  IADD3 R24, PT, PT, RZ, -R5, RZ ;  /* 0x80000005ff187210 */ /* 0x004fc80007ffe0ff */
[----:B------:R-:W-:Y:S01]  /*0550*/  IADD3 R22, PT, PT, -R19, R18, RZ ;  /* 0x0000001213167210 */ /* 0x000fe20007ffe1ff */
[----:B------:R-:W-:-:S03]  /*0560*/  IMAD R21, R24, R17, RZ ;  /* 0x0000001118157224 */ /* 0x000fc600078e02ff */
[----:B------:R-:W-:Y:S02]  /*0570*/  IABS R23, R22 ;  /* 0x0000001600177213 */ /* 0x000fe40000000000 */
[----:B------:R-:W-:Y:S01]  /*0580*/  IABS R24, R7 ;  /* 0x0000000700187213 */ /* 0x000fe20000000000 */
[----:B------:R-:W-:Y:S01]  /*0590*/  IMAD.HI.U32 R4, R5, R21, R4 ;  /* 0x0000001505047227 */ /* 0x000fe200078e0004 */
[----:B------:R-:W-:Y:S02]  /*05a0*/  MOV R5, R23 ;  /* 0x0000001700057202 */ /* 0x000fe40000000f00 */
[----:B------:R-:W-:Y:S02]  /*05b0*/  IADD3 R24, PT, PT, RZ, -R24, RZ ;  /* 0x80000018ff187210 */ /* 0x000fe40007ffe0ff */
[----:B------:R-:W-:Y:S01]  /*05c0*/  LOP3.LUT R22, R22, R7, RZ, 0x3c, !PT ;  /* 0x0000000716167212 */ /* 0x000fe200078e3cff */
[----:B------:R-:W-:-:S03]  /*05d0*/  IMAD.HI.U32 R4, R4, R5, RZ ;  /* 0x0000000504047227 */ /* 0x000fc600078e00ff */
[----:B------:R-:W-:Y:S01]  /*05e0*/  ISETP.GE.AND P2, PT, R22, RZ, PT ;  /* 0x000000ff1600720c */ /* 0x000fe20003f46270 */
[----:B------:R-:W-:Y:S02]  /*05f0*/  IMAD R24, R4, R24, R5 ;  /* 0x0000001804187224 */ /* 0x000fe400078e0205 */
[----:B------:R-:W-:-:S03]  /*0600*/  IMAD R5, R10, R20, R13 ;  /* 0x000000140a057224 */ /* 0x000fc600078e020d */
[----:B------:R-:W-:-:S13]  /*0610*/  ISETP.GT.U32.AND P3, PT, R17, R24, PT ;  /* 0x000000181100720c */ /* 0x000fda0003f64070 */
[-C--:B------:R-:W-:Y:S02]  /*0620*/  @!P3 IADD3 R24, PT, PT, R24, -R17.reuse, RZ ;  /* 0x800000111818b210 */ /* 0x080fe40007ffe0ff */
[----:B------:R-:W-:Y:S02]  /*0630*/  @!P3 IADD3 R4, PT, PT, R4, 0x1, RZ ;  /* 0x000000010404b810 */ /* 0x000fe40007ffe0ff */
[----:B------:R-:W-:Y:S02]  /*0640*/  ISETP.GE.U32.AND P1, PT, R24, R17, PT ;  /* 0x000000111800720c */ /* 0x000fe40003f26070 */
[----:B------:R-:W-:-:S11]  /*0650*/  ISETP.NE.AND P3, PT, R7, RZ, PT ;  /* 0x000000ff0700720c */ /* 0x000fd60003f65270 */
[----:B------:R-:W-:-:S04]  /*0660*/  @P1 IADD3 R4, PT, PT, R4, 0x1, RZ ;  /* 0x0000000104041810 */ /* 0x000fc80007ffe0ff */
[----:B------:R-:W-:Y:S02]  /*0670*/  @!P2 IADD3 R4, PT, PT, -R4, RZ, RZ ;  /* 0x000000ff0404a210 */ /* 0x000fe40007ffe1ff */
[----:B------:R-:W-:-:S05]  /*0680*/  @!P3 LOP3.LUT R4, RZ, R7, RZ, 0x33, !PT ;  /* 0x00000007ff04b212 */ /* 0x000fca00078e33ff */
[----:B------:R-:W-:Y:S02]  /*0690*/  IMAD R19, R7, R4, R19 ;  /* 0x0000000407137224 */ /* 0x000fe400078e0213 */
[----:B------:R-:W-:-:S03]  /*06a0*/  IMAD R4, R6, R5, R4 ;  /* 0x0000000506047224 */ /* 0x000fc600078e0204 */
[----:B------:R-:W-:-:S05]  /*06b0*/  IADD3 R19, PT, PT, -R19, R18, RZ ;  /* 0x0000001213137210 */ /* 0x000fca0007ffe1ff */
[----:B------:R-:W-:-:S04]  /*06c0*/  IMAD R5, R7, R4, R19 ;  /* 0x0000000407057224 */ /* 0x000fc800078e0213 */
[----:B0-----:R-:W-:-:S06]  /*06d0*/  IMAD.WIDE R4, R5, 0x4, R2 ;  /* 0x0000000405047825 */ /* 0x001fcc00078e0202 */
[----:B------:R-:W2:Y:S01]  /*06e0*/  LDG.E R4, desc[UR10][R4.64] ;  /* 0x0000000a04047981 */ /* 0x000ea2000c1e1900 */
[----:B------:R-:W-:Y:S02]  /*06f0*/  IADD3 R18, PT, PT, R15, R18, RZ ;  /* 0x000000120f127210 */ /* 0x000fe40007ffe0ff */
[----:B--2---:R-:W-:-:S13]  /*0700*/  FSETP.NEU.AND P1, PT, R4, RZ, PT ;  /* 0x000000ff0400720b */ /* 0x004fda0003f2d000 */
[----:B------:R-:W-:-:S05]  /*0710*/  @P1 FADD R16, R16, 1 ;  /* 0x3f80000010101421 */ /* 0x000fca0000000000 */
[----:B------:R1:W-:Y:S01]  /*0720*/  @P1 STS [R9], R16 ;  /* 0x0000001009001388 */ /* 0x0003e20000000800 */
[----:B------:R-:W-:-:S13]  /*0730*/  ISETP.GE.AND P1, PT, R18, R8, PT ;  /* 0x000000081200720c */ /* 0x000fda0003f26270 */
[----:B-1----:R-:W-:Y:S05]  /*0740*/  @!P1 BRA `(.L_x_2) ;  /* 0xfffffffc00209947 */ /* 0x002fea000383ffff */
.L_x_1:
[----:B------:R-:W-:Y:S05]  /*0750*/  BSYNC.RECONVERGENT B0 ;  /* 0x0000000000007941 */ /* 0x000fea0003800200 */
.L_x_0:
[----:B------:R-:W-:Y:S06]  /*0760*/  BAR.SYNC.DEFER_BLOCKING 0x0 ;  /* 0x0000000000007b1d */ /* 0x000fec0000010000 */
[----:B------:R-:W-:Y:S05]  /*0770*/  @P0 EXIT ;  /* 0x000000000000094d */ /* 0x000fea0003800000 */
[----:B------:R-:W-:Y:S01]  /*0780*/  UISETP.GE.U32.AND UP0, UPT, UR9, 0x10, UPT ;  /* 0x000000100900788c */ /* 0x000fe2000bf06070 */
[----:B------:R-:W-:Y:S01]  /*0790*/  HFMA2 R19, -RZ, RZ, 0, 0 ;  /* 0x00000000ff137431 */ /* 0x000fe200000001ff */
[----:B------:R-:W-:Y:S01]  /*07a0*/  ULOP3.LUT UR7, UR9, 0xf, URZ, 0xc0, !UPT ;  /* 0x0000000f09077892 */ /* 0x000fe2000f8ec0ff */
[----:B------:R-:W-:-:S06]  /*07b0*/  UMOV UR4, URZ ;  /* 0x000000ff00047c82 */ /* 0x000fcc0008000000 */
[----:B------:R-:W-:Y:S05]  /*07c0*/  BRA.U !UP0, `(.L_x_3) ;  /* 0x0000000108747547 */ /* 0x000fea000b800000 */
[----:B------:R-:W-:Y:S01]  /*07d0*/  ULOP3.LUT UR6, UR9, 0xfffffff0, URZ, 0xc0, !UPT ;  /* 0xfffffff009067892 */ /* 0x000fe2000f8ec0ff */
[----:B------:R-:W-:Y:S01]  /*07e0*/  MOV R19, RZ ;  /* 0x000000ff00137202 */ /* 0x000fe20000000f00 */
[----:B------:R-:W-:Y:S02]  /*07f0*/  ULOP3.LUT UR4, UR9, 0x7f0, URZ, 0xc0, !UPT ;  /* 0x000007f009047892 */ /* 0x000fe4000f8ec0ff */
[----:B------:R-:W-:Y:S02]  /*0800*/  UIADD3 UR8, UPT, UPT, UR5, 0x20, URZ ;  /* 0x0000002005087890 */ /* 0x000fe4000fffe0ff */
[----:B------:R-:W-:-:S12]  /*0810*/  UIADD3 UR6, UPT, UPT, -UR6, URZ, URZ ;  /* 0x000000ff06067290 */ /* 0x000fd8000fffe1ff */
.L_x_4:
[----:B------:R-:W0:Y:S01]  /*0820*/  LDS.128 R12, [UR8+-0x20] ;  /* 0xffffe008ff0c7984 */ /* 0x000e220008000c00 */
[----:B------:R-:W-:-:S03]  /*0830*/  UIADD3 UR6, UPT, UPT, UR6, 0x10, URZ ;  /* 0x0000001006067890 */ /* 0x000fc6000fffe0ff */
[----:B------:R-:W1:Y:S01]  /*0840*/  LDS.128 R8, [UR8+-0x10] ;  /* 0xfffff008ff087984 */ /* 0x000e620008000c00 */
[----:B------:R-:W-:-:S03]  /*0850*/  UISETP.NE.AND UP0, UPT, UR6, URZ, UPT ;  /* 0x000000ff0600728c */ /* 0x000fc6000bf05270 */
[----:B------:R-:W2:Y:S01]  /*0860*/  LDS.128 R4, [UR8] ;  /* 0x00000008ff047984 */ /* 0x000ea20008000c00 */
[----:B0-----:R-:W-:-:S03]  /*0870*/  FADD R12, R12, R19 ;  /* 0x000000130c0c7221 */ /* 0x001fc60000000000 */
[----:B------:R-:W0:Y:S01]  /*0880*/  LDS.128 R16, [UR8+0x10] ;  /* 0x00001008ff107984 */ /* 0x000e220008000c00 */
[----:B------:R-:W-:Y:S01]  /*0890*/  UIADD3 UR8, UPT, UPT, UR8, 0x40, URZ ;  /* 0x0000004008087890 */ /* 0x000fe2000fffe0ff */
[----:B------:R-:W-:-:S04]  /*08a0*/  FADD R13, R13, R12 ;  /* 0x0000000c0d0d7221 */ /* 0x000fc80000000000 */
[----:B------:R-:W-:-:S04]  /*08b0*/  FADD R14, R14, R13 ;  /* 0x0000000d0e0e7221 */ /* 0x000fc80000000000 */
[----:B------:R-:W-:-:S04]  /*08c0*/  FADD R15, R15, R14 ;  /* 0x0000000e0f0f7221 */ /* 0x000fc80000000000 */
[----:B-1----:R-:W-:-:S04]  /*08d0*/  FADD R8, R15, R8 ;  /* 0x000000080f087221 */ /* 0x002fc80000000000 */
[----:B------:R-:W-:-:S04]  /*08e0*/  FADD R9, R9, R8 ;  /* 0x0000000809097221 */ /* 0x000fc80000000000 */
[----:B------:R-:W-:-:S04]  /*08f0*/  FADD R10, R10, R9 ;  /* 0x000000090a0a7221 */ /* 0x000fc80000000000 */
[----:B------:R-:W-:-:S04]  /*0900*/  FADD R11, R11, R10 ;  /* 0x0000000a0b0b7221 */ /* 0x000fc80000000000 */
[----:B--2---:R-:W-:-:S04]  /*0910*/  FADD R4, R11, R4 ;  /* 0x000000040b047221 */ /* 0x004fc80000000000 */
[----:B------:R-:W-:-:S04]  /*0920*/  FADD R5, R5, R4 ;  /* 0x0000000405057221 */ /* 0x000fc80000000000 */
[----:B------:R-:W-:-:S04]  /*0930*/  FADD R6, R6, R5 ;  /* 0x0000000506067221 */ /* 0x000fc80000000000 */
[----:B------:R-:W-:-:S04]  /*0940*/  FADD R7, R7, R6 ;  /* 0x0000000607077221 */ /* 0x000fc80000000000 */
[----:B0-----:R-:W-:-:S04]  /*0950*/  FADD R16, R7, R16 ;  /* 0x0000001007107221 */ /* 0x001fc80000000000 */
[----:B------:R-:W-:-:S04]  /*0960*/  FADD R17, R17, R16 ;  /* 0x0000001011117221 */ /* 0x000fc80000000000 */
[----:B------:R-:W-:-:S04]  /*0970*/  FADD R18, R18, R17 ;  /* 0x0000001112127221 */ /* 0x000fc80000000000 */
[----:B------:R-:W-:Y:S01]  /*0980*/  FADD R19, R19, R18 ;  /* 0x0000001213137221 */ /* 0x000fe20000000000 */
[----:B------:R-:W-:Y:S06]  /*0990*/  BRA.U UP0, `(.L_x_4) ;  /* 0xfffffffd00a07547 */ /* 0x000fec000b83ffff */
.L_x_3:
[----:B------:R-:W-:-:S09]  /*09a0*/  UISETP.NE.AND UP0, UPT, UR7, URZ, UPT ;  /* 0x000000ff0700728c */ /* 0x000fd2000bf05270 */
[----:B------:R-:W-:Y:S05]  /*09b0*/  BRA.U !UP0, `(.L_x_5) ;  /* 0x0000000108947547 */ /* 0x000fea000b800000 */
[----:B------:R-:W-:Y:S02]  /*09c0*/  UISETP.GE.U32.AND UP0, UPT, UR7, 0x8, UPT ;  /* 0x000000080700788c */ /* 0x000fe4000bf06070 */
[----:B------:R-:W-:-:S04]  /*09d0*/  ULOP3.LUT UR8, UR9, 0x7, URZ, 0xc0, !UPT ;  /* 0x0000000709087892 */ /* 0x000fc8000f8ec0ff */
[----:B------:R-:W-:-:S03]  /*09e0*/  UISETP.NE.AND UP1, UPT, UR8, URZ, UPT ;  /* 0x000000ff0800728c */ /* 0x000fc6000bf25270 */
[----:B------:R-:W-:Y:S08]  /*09f0*/  BRA.U !UP0, `(.L_x_6) ;  /* 0x0000000108307547 */ /* 0x000ff0000b800000 */
[----:B------:R-:W-:Y:S02]  /*0a00*/  ULEA UR6, UR4, UR5, 0x2 ;  /* 0x0000000504067291 */ /* 0x000fe4000f8e10ff */
[----:B------:R-:W-:-:S07]  /*0a10*/  UIADD3 UR4, UPT, UPT, UR4, 0x8, URZ ;  /* 0x0000000804047890 */ /* 0x000fce000fffe0ff */
[----:B------:R-:W0:Y:S04]  /*0a20*/  LDS.128 R8, [UR6] ;  /* 0x00000006ff087984 */ /* 0x000e280008000c00 */
[----:B------:R-:W1:Y:S01]  /*0a30*/  LDS.128 R4, [UR6+0x10] ;  /* 0x00001006ff047984 */ /* 0x000e620008000c00 */
[----:B0-----:R-:W-:-:S04]  /*0a40*/  FADD R8, R19, R8 ;  /* 0x0000000813087221 */ /* 0x001fc80000000000 */
[----:B------:R-:W-:-:S04]  /*0a50*/  FADD R9, R8, R9 ;  /* 0x0000000908097221 */ /* 0x000fc80000000000 */
[----:B------:R-:W-:-:S04]  /*0a60*/  FADD R10, R9, R10 ;  /* 0x0000000a090a7221 */ /* 0x000fc80000000000 */
[----:B------:R-:W-:-:S04]  /*0a70*/  FADD R11, R10, R11 ;  /* 0x0000000b0a0b7221 */ /* 0x000fc80000000000 */
[----:B-1----:R-:W-:-:S04]  /*0a80*/  FADD R4, R11, R4 ;  /* 0x000000040b047221 */ /* 0x002fc80000000000 */
[----:B------:R-:W-:-:S04]  /*0a90*/  FADD R5, R4, R5 ;  /* 0x0000000504057221 */ /* 0x000fc80000000000 */
[----:B------:R-:W-:-:S04]  /*0aa0*/  FADD R6, R5, R6 ;  /* 0x0000000605067221 */ /* 0x000fc80000000000 */
[----:B------:R-:W-:-:S07]  /*0ab0*/  FADD R19, R6, R7 ;  /* 0x0000000706137221 */ /* 0x000fce0000000000 */
.L_x_6:
[----:B------:R-:W-:Y:S05]  /*0ac0*/  BRA.U !UP1, `(.L_x_5) ;  /* 0x0000000109507547 */ /* 0x000fea000b800000 */
[----:B------:R-:W-:Y:S02]  /*0ad0*/  UISETP.GE.U32.AND UP0, UPT, UR8, 0x4, UPT ;  /* 0x000000040800788c */ /* 0x000fe4000bf06070 */
[----:B------:R-:W-:-:S04]  /*0ae0*/  ULOP3.LUT UR6, UR9, 0x3, URZ, 0xc0, !UPT ;  /* 0x0000000309067892 */ /* 0x000fc8000f8ec0ff */
[----:B------:R-:W-:-:S03]  /*0af0*/  UISETP.NE.AND UP1, UPT, UR6, URZ, UPT ;  /* 0x000000ff0600728c */ /* 0x000fc6000bf25270 */
[----:B------:R-:W-:Y:S08]  /*0b00*/  BRA.U !UP0, `(.L_x_7) ;  /* 0x00000001081c7547 */ /* 0x000ff0000b800000 */
[----:B------:R-:W-:Y:S02]  /*0b10*/  ULEA UR7, UR4, UR5, 0x2 ;  /* 0x0000000504077291 */ /* 0x000fe4000f8e10ff */
[----:B------:R-:W-:-:S07]  /*0b20*/  UIADD3 UR4, UPT, UPT, UR4, 0x4, URZ ;  /* 0x0000000404047890 */ /* 0x000fce000fffe0ff */
[----:B------:R-:W0:Y:S02]  /*0b30*/  LDS.128 R4, [UR7] ;  /* 0x00000007ff047984 */ /* 0x000e240008000c00 */
[----:B0-----:R-:W-:-:S04]  /*0b40*/  FADD R4, R19, R4 ;  /* 0x0000000413047221 */ /* 0x001fc80000000000 */
[----:B------:R-:W-:-:S04]  /*0b50*/  FADD R5, R4, R5 ;  /* 0x0000000504057221 */ /* 0x000fc80000000000 */
[----:B------:R-:W-:-:S04]  /*0b60*/  FADD R6, R5, R6 ;  /* 0x0000000605067221 */ /* 0x000fc80000000000 */
[----:B------:R-:W-:-:S07]  /*0b70*/  FADD R19, R6, R7 ;  /* 0x0000000706137221 */ /* 0x000fce0000000000 */
.L_x_7:
[----:B------:R-:W-:Y:S05]  /*0b80*/  BRA.U !UP1, `(.L_x_5) ;  /* 0x0000000109207547 */ /* 0x000fea000b800000 */
[----:B------:R-:W-:Y:S02]  /*0b90*/  ULEA UR4, UR4, UR5, 0x2 ;  /* 0x0000000504047291 */ /* 0x000fe4000f8e10ff */
[----:B------:R-:W-:-:S12]  /*0ba0*/  UIADD3 UR6, UPT, UPT, -UR6, URZ, URZ ;  /* 0x000000ff06067290 */ /* 0x000fd8000fffe1ff */
.L_x_8:
[----:B------:R-:W0:Y:S01]  /*0bb0*/  LDS R2, [UR4] ;  /* 0x00000004ff027984 */ /* 0x000e220008000800 */
[----:B------:R-:W-:Y:S02]  /*0bc0*/  UIADD3 UR6, UPT, UPT, UR6, 0x1, URZ ;  /* 0x0000000106067890 */ /* 0x000fe4000fffe0ff */
[----:B------:R-:W-:Y:S02]  /*0bd0*/  UIADD3 UR4, UPT, UPT, UR4, 0x4, URZ ;  /* 0x0000000404047890 */ /* 0x000fe4000fffe0ff */
[----:B------:R-:W-:Y:S01]  /*0be0*/  UISETP.NE.AND UP0, UPT, UR6, URZ, UPT ;  /* 0x000000ff0600728c */ /* 0x000fe2000bf05270 */
[----:B0-----:R-:W-:-:S08]  /*0bf0*/  FADD R19, R2, R19 ;  /* 0x0000001302137221 */ /* 0x001fd00000000000 */
[----:B------:R-:W-:Y:S05]  /*0c00*/  BRA.U UP0, `(.L_x_8) ;  /* 0xfffffffd00e87547 */ /* 0x000fea000b83ffff */
.L_x_5:
[----:B------:R-:W0:Y:S02]  /*0c10*/  LDC.64 R2, c[0x0][0x390] ;  /* 0x0000e400ff027b82 */ /* 0x000e240000000a00 */
[----:B0-----:R-:W-:-:S05]  /*0c20*/  IMAD.WIDE.U32 R2, R0, 0x4, R2 ;  /* 0x0000000400027825 */ /* 0x001fca00078e0002 */
[----:B------:R-:W-:Y:S01]  /*0c30*/  STG.E desc[UR10][R2.64], R19 ;  /* 0x0000001302007986 */ /* 0x000fe2000c10190a */
[----:B------:R-:W-:Y:S05]  /*0c40*/  EXIT ;  /* 0x000000000000794d */ /* 0x000fea0003800000 */
.L_x_9:
[----:B------:R-:W-:-:S00]  /*0c50*/  BRA `(.L_x_9) ;  /* 0xfffffffc00fc7947 */ /* 0x000fc0000383ffff */
[----:B------:R-:W-:-:S00]  /*0c60*/  NOP ;  /* 0x0000000000007918 */ /* 0x000fc00000000000 */
        /* <DEDUP_REMOVED lines=9> */
.L_x_21:


//--------------------- .text.weights_gradients   --------------------------
	.section	.text.weights_gradients,"ax",@progbits
	.align	128
        .global         weights_gradients
        .type           weights_gradients,@function
        .size           weights_gradients,(.L_x_22 - weights_gradients)
        .other          weights_gradients,@"STO_CUDA_ENTRY STV_DEFAULT"
weights_gradients:
.text.weights_gradients:
[----:B------:R-:W-:Y:S08]  /*0000*/  LDC R1, c[0x0][0x37c] ;  /* 0x0000df00ff017b82 */ /* 0x000ff00000000800 */
[----:B------:R-:W0:Y:S01]  /*0010*/  LDC.64 R14, c[0x0][0x380] ;  /* 0x0000e000ff0e7b82 */ /* 0x000e220000000a00 */
[----:B------:R-:W0:Y:S02]  /*0020*/  LDCU.64 UR10, c[0x0][0x358] ;  /* 0x00006b00ff0a77ac */ /* 0x000e240008000a00 */
[----:B0-----:R-:W2:Y:S04]  /*0030*/  LDG.E R5, desc[UR10][R14.64] ;  /* 0x0000000a0e057981 */ /* 0x001ea8000c1e1900 */
[----:B------:R-:W2:Y:S04]  /*0040*/  LDG.E R0, desc[UR10][R14.64+0x8] ;  /* 0x0000080a0e007981 */ /* 0x000ea8000c1e1900 */
[----:B------:R-:W3:Y:S01]  /*0050*/  LDG.E R3, desc[UR10][R14.64+0xc] ;  /* 0x00000c0a0e037981 */ /* 0x000ee2000c1e1900 */
[----:B------:R-:W0:Y:S01]  /*0060*/  S2UR UR5, SR_CgaCtaId ;  /* 0x00000000000579c3 */ /* 0x000e220000008800 */
[----:B------:R-:W-:Y:S01]  /*0070*/  UMOV UR4, 0x400 ;  /* 0x0000040000047882 */ /* 0x000fe20000000000 */
[----:B------:R-:W-:Y:S01]  /*0080*/  BSSY.RECONVERGENT B0, `(.L_x_10) ;  /* 0x00000bb000007945 */ /* 0x000fe20003800200 */
[----:B------:R-:W1:Y:S01]  /*0090*/  S2R R25, SR_TID.X ;  /* 0x0000000000197919 */ /* 0x000e620000002100 */
[----:B0-----:R-:W-:-:S06]  /*00a0*/  ULEA UR4, UR5, UR4, 0x18 ;  /* 0x0000000405047291 */ /* 0x001fcc000f8ec0ff */
[----:B-1----:R-:W-:-:S05]  /*00b0*/  LEA R4, R25, UR4, 0x2 ;  /* 0x0000000419047c11 */ /* 0x002fca000f8e10ff */
[----:B------:R0:W-:Y:S01]  /*00c0*/  STS [R4], RZ ;  /* 0x000000ff04007388 */ /* 0x0001e20000000800 */
[----:B--2---:R-:W-:-:S04]  /*00d0*/  IMAD R2, R5, R0, RZ ;  /* 0x0000000005027224 */ /* 0x004fc800078e02ff */
[----:B---3--:R-:W-:-:S05]  /*00e0*/  IMAD R2, R2, R3, RZ ;  /* 0x0000000302027224 */ /* 0x008fca00078e02ff */
[----:B------:R-:W-:-:S13]  /*00f0*/  ISETP.GE.AND P0, PT, R25, R2, PT ;  /* 0x000000021900720c */ /* 0x000fda0003f06270 */
[----:B0-----:R-:W-:Y:S05]  /*0100*/  @P0 BRA `(.L_x_11) ;  /* 0x0000000800c80947 */ /* 0x001fea0003800000 */
[----:B------:R-:W2:Y:S01]  /*0110*/  LDG.E R16, desc[UR10][R14.64+0x14] ;  /* 0x0000140a0e107981 */ /* 0x000ea2000c1e1900 */
[----:B------:R-:W0:Y:S03]  /*0120*/  LDC.64 R10, c[0x0][0x390] ;  /* 0x0000e400ff0a7b82 */ /* 0x000e260000000a00 */
[----:B------:R-:W2:Y:S04]  /*0130*/  LDG.E R21, desc[UR10][R14.64+0x18] ;  /* 0x0000180a0e157981 */ /* 0x000ea8000c1e1900 */
[----:B------:R-:W3:Y:S04]  /*0140*/  LDG.E R17, desc[UR10][R14.64+0x10] ;  /* 0x0000100a0e117981 */ /* 0x000ee8000c1e1900 */
[----:B------:R-:W4:Y:S01]  /*0150*/  LDG.E R4, desc[UR10][R14.64+0x4] ;  /* 0x0000040a0e047981 */ /* 0x000f22000c1e1900 */
[----:B------:R-:W0:Y:S03]  /*0160*/  S2R R22, SR_CTAID.X ;  /* 0x0000000000167919 */ /* 0x000e260000002500 */
[----:B------:R-:W5:Y:S04]  /*0170*/  LDG.E R5, desc[UR10][R14.64+0x2c] ;  /* 0x00002c0a0e057981 */ /* 0x000f68000c1e1900 */
[----:B------:R-:W5:Y:S04]  /*0180*/  LDG.E R6, desc[UR10][R14.64+0x30] ;  /* 0x0000300a0e067981 */ /* 0x000f68000c1e1900 */
[----:B------:R-:W5:Y:S04]  /*0190*/  LDG.E R7, desc[UR10][R14.64+0x20] ;  /* 0x0000200a0e077981 */ /* 0x000f68000c1e1900 */
[----:B------:R-:W5:Y:S04]  /*01a0*/  LDG.E R8, desc[UR10][R14.64+0x24] ;  /* 0x0000240a0e087981 */ /* 0x000f68000c1e1900 */
[----:B------:R1:W5:Y:S01]  /*01b0*/  LDG.E R9, desc[UR10][R14.64+0x28] ;  /* 0x0000280a0e097981 */ /* 0x000362000c1e1900 */
[----:B0-----:R-:W-:-:S06]  /*01c0*/  IMAD.WIDE.U32 R10, R22, 0x4, R10 ;  /* 0x00000004160a7825 */ /* 0x001fcc00078e000a */
[----:B------:R0:W5:Y:S01]  /*01d0*/  LDG.E R10, desc[UR10][R10.64] ;  /* 0x0000000a0a0a7981 */ /* 0x000162000c1e1900 */
[----:B------:R-:W-:Y:S01]  /*01e0*/  HFMA2 R24, -RZ, RZ, 0, 0 ;  /* 0x00000000ff187431 */ /* 0x000fe200000001ff */
[----:B------:R-:W-:Y:S01]  /*01f0*/  BSSY.RECONVERGENT B1, `(.L_x_12) ;  /* 0x000009d000017945 */ /* 0x000fe20003800200 */
[----:B--2---:R-:W-:-:S04]  /*0200*/  IMAD R19, R16, R21, RZ ;  /* 0x0000001510137224 */ /* 0x004fc800078e02ff */
[----:B---3--:R-:W-:-:S04]  /*0210*/  IMAD R23, R17, R19, RZ ;  /* 0x0000001311177224 */ /* 0x008fc800078e02ff */
[----:B------:R-:W2:Y:S08]  /*0220*/  I2F.U32.RP R18, R23 ;  /* 0x0000001700127306 */ /* 0x000eb00000209000 */
[----:B--2---:R-:W2:Y:S01]  /*0230*/  MUFU.RCP R18, R18 ;  /* 0x0000001200127308 */ /* 0x004ea20000001000 */
[----:B------:R-:W-:Y:S02]  /*0240*/  IADD3 R27, PT, PT, RZ, -R23, RZ ;  /* 0x80000017ff1b7210 */ /* 0x000fe40007ffe0ff */
[----:B--2---:R-:W-:-:S05]  /*0250*/  IADD3 R12, PT, PT, R18, 0xffffffe, RZ ;  /* 0x0ffffffe120c7810 */ /* 0x004fca0007ffe0ff */
[----:B------:R2:W3:Y:S02]  /*0260*/  F2I.FTZ.U32.TRUNC.NTZ R13, R12 ;  /* 0x0000000c000d7305 */ /* 0x0004e4000021f000 */
[----:B--2---:R-:W-:-:S06]  /*0270*/  HFMA2 R12, -RZ, RZ, 0, 0 ;  /* 0x00000000ff0c7431 */ /* 0x004fcc00000001ff */
[----:B-1----:R-:W1:Y:S01]  /*0280*/  I2F.U32.RP R15, R19 ;  /* 0x00000013000f7306 */ /* 0x002e620000209000 */
[----:B---3--:R-:W-:-:S04]  /*0290*/  IMAD R27, R27, R13, RZ ;  /* 0x0000000d1b1b7224 */ /* 0x008fc800078e02ff */
[----:B------:R-:W-:-:S06]  /*02a0*/  IMAD.HI.U32 R13, R13, R27, R12 ;  /* 0x0000001b0d0d7227 */ /* 0x000fcc00078e000c */
[----:B------:R-:W-:Y:S01]  /*02b0*/  IMAD.HI.U32 R13, R13, R22, RZ ;  /* 0x000000160d0d7227 */ /* 0x000fe200078e00ff */
[----:B-1----:R-:W1:Y:S04]  /*02c0*/  MUFU.RCP R15, R15 ;  /* 0x0000000f000f7308 */ /* 0x002e680000001000 */
[----:B------:R-:W-:-:S05]  /*02d0*/  IADD3 R13, PT, PT, -R13, RZ, RZ ;  /* 0x000000ff0d0d7210 */ /* 0x000fca0007ffe1ff */
[----:B------:R-:W-:-:S05]  /*02e0*/  IMAD R14, R23, R13, R22 ;  /* 0x0000000d170e7224 */ /* 0x000fca00078e0216 */
[----:B------:R-:W-:Y:S02]  /*02f0*/  ISETP.GE.U32.AND P0, PT, R14, R23, PT ;  /* 0x000000170e00720c */ /* 0x000fe40003f06070 */
[----:B-1----:R-:W-:-:S06]  /*0300*/  IADD3 R13, PT, PT, R15, 0xffffffe, RZ ;  /* 0x0ffffffe0f0d7810 */ /* 0x002fcc0007ffe0ff */
[----:B------:R-:W1:Y:S05]  /*0310*/  F2I.FTZ.U32.TRUNC.NTZ R13, R13 ;  /* 0x0000000d000d7305 */ /* 0x000e6a000021f000 */
[C---:B------:R-:W-:Y:S02]  /*0320*/  @P0 IADD3 R14, PT, PT, -R23.reuse, R14, RZ ;  /* 0x0000000e170e0210 */ /* 0x040fe40007ffe1ff */
[----:B------:R-:W-:Y:S02]  /*0330*/  ISETP.NE.U32.AND P1, PT, R23, RZ, PT ;  /* 0x000000ff1700720c */ /* 0x000fe40003f25070 */
[----:B------:R-:W-:Y:S01]  /*0340*/  ISETP.GE.U32.AND P0, PT, R14, R23, PT ;  /* 0x000000170e00720c */ /* 0x000fe20003f06070 */
[----:B0-----:R-:W-:-:S04]  /*0350*/  IMAD.MOV R11, RZ, RZ, -R19 ;  /* 0x000000ffff0b7224 */ /* 0x001fc800078e0a13 */
[----:B-1----:R-:W-:-:S04]  /*0360*/  IMAD R11, R11, R13, RZ ;  /* 0x0000000d0b0b7224 */ /* 0x002fc800078e02ff */
[----:B------:R-:W-:-:S04]  /*0370*/  IMAD.HI.U32 R11, R13, R11, R12 ;  /* 0x0000000b0d0b7227 */ /* 0x000fc800078e000c */
[----:B------:R-:W-:Y:S02]  /*0380*/  @P0 IADD3 R14, PT, PT, -R23, R14, RZ ;  /* 0x0000000e170e0210 */ /* 0x000fe40007ffe1ff */
[----:B------:R-:W-:Y:S01]  /*0390*/  @!P1 LOP3.LUT R14, RZ, R23, RZ, 0x33, !PT ;  /* 0x00000017ff0e9212 */ /* 0x000fe200078e33ff */
[----:B------:R-:W-:Y:S01]  /*03a0*/  IMAD R16, R17, R16, RZ ;  /* 0x0000001011107224 */ /* 0x000fe200078e02ff */
[----:B------:R-:W0:Y:S03]  /*03b0*/  I2F.U32.RP R18, R21 ;  /* 0x0000001500127306 */ /* 0x000e260000209000 */
[----:B------:R-:W-:-:S04]  /*03c0*/  IMAD.HI.U32 R12, R11, R14, RZ ;  /* 0x0000000e0b0c7227 */ /* 0x000fc800078e00ff */
[----:B------:R-:W-:Y:S01]  /*03d0*/  IMAD R27, R16, R21, RZ ;  /* 0x00000015101b7224 */ /* 0x000fe200078e02ff */
[----:B------:R-:W-:-:S03]  /*03e0*/  IADD3 R11, PT, PT, -R12, RZ, RZ ;  /* 0x000000ff0c0b7210 */ /* 0x000fc60007ffe1ff */
[----:B------:R-:W1:Y:S02]  /*03f0*/  I2F.U32.RP R13, R27 ;  /* 0x0000001b000d7306 */ /* 0x000e640000209000 */
[----:B------:R-:W-:-:S05]  /*0400*/  IMAD R16, R19, R11, R14 ;  /* 0x0000000b13107224 */ /* 0x000fca00078e020e */
[----:B------:R-:W-:Y:S01]  /*0410*/  ISETP.GE.U32.AND P0, PT, R16, R19, PT ;  /* 0x000000131000720c */ /* 0x000fe20003f06070 */
[----:B0-----:R-:W0:Y:S08]  /*0420*/  MUFU.RCP R18, R18 ;  /* 0x0000001200127308 */ /* 0x001e300000001000 */
[----:B-1----:R-:W1:Y:S04]  /*0430*/  MUFU.RCP R13, R13 ;  /* 0x0000000d000d7308 */ /* 0x002e680000001000 */
[----:B------:R-:W-:-:S02]  /*0440*/  @P0 IADD3 R16, PT, PT, -R19, R16, RZ ;  /* 0x0000001013100210 */ /* 0x000fc40007ffe1ff */
[----:B------:R-:W-:Y:S02]  /*0450*/  ISETP.NE.U32.AND P2, PT, R19, RZ, PT ;  /* 0x000000ff1300720c */ /* 0x000fe40003f45070 */
[----:B------:R-:W-:Y:S02]  /*0460*/  ISETP.GE.U32.AND P1, PT, R16, R19, PT ;  /* 0x000000131000720c */ /* 0x000fe40003f26070 */
[----:B0-----:R-:W-:Y:S01]  /*0470*/  IADD3 R16, PT, PT, R18, 0xffffffe, RZ ;  /* 0x0ffffffe12107810 */ /* 0x001fe20007ffe0ff */
[----:B------:R-:W-:-:S03]  /*0480*/  IMAD R11, R0, R3, RZ ;  /* 0x00000003000b7224 */ /* 0x000fc600078e02ff */
[----:B------:R0:W2:Y:S01]  /*0490*/  F2I.FTZ.U32.TRUNC.NTZ R17, R16 ;  /* 0x0000001000117305 */ /* 0x0000a2000021f000 */
[----:B-1----:R-:W-:Y:S01]  /*04a0*/  VIADD R15, R13, 0xffffffe ;  /* 0x0ffffffe0d0f7836 */ /* 0x002fe20000000000 */
[----:B------:R-:W-:Y:S01]  /*04b0*/  @P0 IADD3 R12, PT, PT, R12, 0x1, RZ ;  /* 0x000000010c0c0810 */ /* 0x000fe20007ffe0ff */
[----:B----4-:R-:W-:Y:S01]  /*04c0*/  IMAD R11, R11, R4, RZ ;  /* 0x000000040b0b7224 */ /* 0x010fe200078e02ff */
[----:B------:R-:W-:-:S03]  /*04d0*/  IADD3 R29, PT, PT, -R14, R22, RZ ;  /* 0x000000160e1d7210 */ /* 0x000fc60007ffe1ff */
[----:B------:R-:W-:Y:S01]  /*04e0*/  @P1 IADD3 R12, PT, PT, R12, 0x1, RZ ;  /* 0x000000010c0c1810 */ /* 0x000fe20007ffe0ff */
[----:B------:R-:W1:Y:S01]  /*04f0*/  F2I.FTZ.U32.TRUNC.NTZ R15, R15 ;  /* 0x0000000f000f7305 */ /* 0x000e62000021f000 */
[----:B------:R-:W-:Y:S02]  /*0500*/  @!P2 LOP3.LUT R12, RZ, R19, RZ, 0x33, !PT ;  /* 0x00000013ff0ca212 */ /* 0x000fe400078e33ff */
[----:B------:R-:W-:Y:S02]  /*0510*/  IADD3 R13, PT, PT, RZ, -R21, RZ ;  /* 0x80000015ff0d7210 */ /* 0x000fe40007ffe0ff */
[----:B0-----:R-:W-:Y:S01]  /*0520*/  IABS R16, R11 ;  /* 0x0000000b00107213 */ /* 0x001fe20000000000 */
[----:B------:R-:W-:Y:S02]  /*0530*/  IMAD R29, R19, R12, R29 ;  /* 0x0000000c131d7224 */ /* 0x000fe400078e021d */
[----:B--2---:R-:W-:Y:S01]  /*0540*/  IMAD R19, R13, R17, RZ ;  /* 0x000000110d137224 */ /* 0x004fe200078e02ff */
[----:B------:R-:W-:Y:S01]  /*0550*/  MOV R13, R16 ;  /* 0x00000010000d7202 */ /* 0x000fe20000000f00 */
[----:B------:R-:W-:Y:S01]  /*0560*/  IMAD.MOV.U32 R16, RZ, RZ, RZ ;  /* 0x000000ffff107224 */ /* 0x000fe200078e00ff */
[----:B------:R-:W-:-:S03]  /*0570*/  IADD3 R14, PT, PT, RZ, -R27, RZ ;  /* 0x8000001bff0e7210 */ /* 0x000fc60007ffe0ff */
[----:B------:R-:W-:Y:S01]  /*0580*/  IMAD.HI.U32 R17, R17, R19, R16 ;  /* 0x0000001311117227 */ /* 0x000fe200078e0010 */
[----:B------:R-:W-:-:S03]  /*0590*/  IADD3 R20, PT, PT, -R29, R22, RZ ;  /* 0x000000161d147210 */ /* 0x000fc60007ffe1ff */
[----:B-1----:R-:W-:Y:S02]  /*05a0*/  IMAD R19, R14, R15, RZ ;  /* 0x0000000f0e137224 */ /* 0x002fe400078e02ff */
[----:B------:R-:W-:Y:S01]  /*05b0*/  HFMA2 R14, -RZ, RZ, 0, 0 ;  /* 0x00000000ff0e7431 */ /* 0x000fe200000001ff */
[----:B------:R-:W0:Y:S01]  /*05c0*/  I2F.RP R16, R13 ;  /* 0x0000000d00107306 */ /* 0x000e220000209400 */
[----:B------:R-:W-:-:S04]  /*05d0*/  IMAD.HI.U32 R18, R17, R20, RZ ;  /* 0x0000001411127227 */ /* 0x000fc800078e00ff */
[----:B------:R-:W-:Y:S01]  /*05e0*/  IMAD.HI.U32 R15, R15, R19, R14 ;  /* 0x000000130f0f7227 */ /* 0x000fe200078e000e */
[----:B------:R-:W-:-:S05]  /*05f0*/  IADD3 R14, PT, PT, -R18, RZ, RZ ;  /* 0x000000ff120e7210 */ /* 0x000fca0007ffe1ff */
[----:B------:R-:W-:Y:S01]  /*0600*/  IMAD R20, R21, R14, R20 ;  /* 0x0000000e15147224 */ /* 0x000fe200078e0214 */
[----:B0-----:R-:W0:Y:S01]  /*0610*/  MUFU.RCP R16, R16 ;  /* 0x0000001000107308 */ /* 0x001e220000001000 */
[----:B------:R-:W-:-:S03]  /*0620*/  IMAD.HI.U32 R19, R15, R22, RZ ;  /* 0x000000160f137227 */ /* 0x000fc600078e00ff */
[----:B------:R-:W-:Y:S02]  /*0630*/  ISETP.GE.U32.AND P4, PT, R20, R21, PT ;  /* 0x000000151400720c */ /* 0x000fe40003f86070 */
[----:B------:R-:W-:-:S05]  /*0640*/  IADD3 R14, PT, PT, -R19, RZ, RZ ;  /* 0x000000ff130e7210 */ /* 0x000fca0007ffe1ff */
[----:B------:R-:W-:Y:S01]  /*0650*/  IMAD R14, R27, R14, R22 ;  /* 0x0000000e1b0e7224 */ /* 0x000fe200078e0216 */
[----:B------:R-:W-:-:S05]  /*0660*/  ISETP.NE.U32.AND P2, PT, R21, RZ, PT ;  /* 0x000000ff1500720c */ /* 0x000fca0003f45070 */
[----:B------:R-:W-:Y:S01]  /*0670*/  @P4 IADD3 R20, PT, PT, -R21, R20, RZ ;  /* 0x0000001415144210 */ /* 0x000fe20007ffe1ff */
[----:B0-----:R-:W-:Y:S01]  /*0680*/  VIADD R23, R16, 0xffffffe ;  /* 0x0ffffffe10177836 */ /* 0x001fe20000000000 */
[----:B------:R-:W-:Y:S02]  /*0690*/  ISETP.GE.U32.AND P0, PT, R14, R27, PT ;  /* 0x0000001b0e00720c */ /* 0x000fe40003f06070 */
[----:B------:R-:W-:-:S03]  /*06a0*/  ISETP.GE.U32.AND P1, PT, R20, R21, PT ;  /* 0x000000151400720c */ /* 0x000fc60003f26070 */
[----:B------:R-:W0:Y:S01]  /*06b0*/  F2I.FTZ.U32.TRUNC.NTZ R23, R23 ;  /* 0x0000001700177305 */ /* 0x000e22000021f000 */
[----:B------:R-:W-:Y:S01]  /*06c0*/  @P4 IADD3 R18, PT, PT, R18, 0x1, RZ ;  /* 0x0000000112124810 */ /* 0x000fe20007ffe0ff */
[----:B------:R-:W1:Y:S01]  /*06d0*/  LDC R20, c[0x0][0x360] ;  /* 0x0000d800ff147b82 */ /* 0x000e620000000800 */
[----:B------:R-:W-:-:S05]  /*06e0*/  ISETP.NE.U32.AND P4, PT, R27, RZ, PT ;  /* 0x000000ff1b00720c */ /* 0x000fca0003f85070 */
[----:B------:R-:W-:Y:S02]  /*06f0*/  @P0 IADD3 R14, PT, PT, -R27, R14, RZ ;  /* 0x0000000e1b0e0210 */ /* 0x000fe40007ffe1ff */
[----:B------:R-:W-:Y:S02]  /*0700*/  @P1 IADD3 R18, PT, PT, R18, 0x1, RZ ;  /* 0x0000000112121810 */ /* 0x000fe40007ffe0ff */
[----:B------:R-:W-:Y:S02]  /*0710*/  @!P2 LOP3.LUT R18, RZ, R21, RZ, 0x33, !PT ;  /* 0x00000015ff12a212 */ /* 0x000fe400078e33ff */
[----:B------:R-:W-:Y:S02]  /*0720*/  ISETP.GE.U32.AND P3, PT, R14, R27, PT ;  /* 0x0000001b0e00720c */ /* 0x000fe40003f66070 */
[----:B0-----:R-:W-:Y:S01]  /*0730*/  IADD3 R14, PT, PT, RZ, -R23, RZ ;  /* 0x80000017ff0e7210 */ /* 0x001fe20007ffe0ff */
[----:B------:R-:W-:Y:S01]  /*0740*/  IMAD R21, R21, R18, R29 ;  /* 0x0000001215157224 */ /* 0x000fe200078e021d */
[----:B------:R-:W-:-:S03]  /*0750*/  @P0 IADD3 R19, PT, PT, R19, 0x1, RZ ;  /* 0x0000000113130810 */ /* 0x000fc60007ffe0ff */
[----:B------:R-:W-:Y:S01]  /*0760*/  IMAD.IADD R21, R22, 0x1, -R21 ;  /* 0x0000000116157824 */ /* 0x000fe200078e0a15 */
[----:B------:R-:W-:Y:S01]  /*0770*/  MOV R22, RZ ;  /* 0x000000ff00167202 */ /* 0x000fe20000000f00 */
[----:B------:R-:W-:Y:S01]  /*0780*/  IMAD R15, R14, R13, RZ ;  /* 0x0000000d0e0f7224 */ /* 0x000fe200078e02ff */
[----:B------:R-:W-:-:S03]  /*0790*/  ISETP.NE.AND P0, PT, R3, RZ, PT ;  /* 0x000000ff0300720c */ /* 0x000fc60003f05270 */
[----:B------:R-:W-:Y:S01]  /*07a0*/  @P3 IADD3 R19, PT, PT, R19, 0x1, RZ ;  /* 0x0000000113133810 */ /* 0x000fe20007ffe0ff */
[----:B------:R-:W-:Y:S01]  /*07b0*/  IMAD.HI.U32 R22, R23, R15, R22 ;  /* 0x0000000f17167227 */ /* 0x000fe200078e0016 */
[----:B------:R-:W-:Y:S02]  /*07c0*/  @!P4 LOP3.LUT R19, RZ, R27, RZ, 0x33, !PT ;  /* 0x0000001bff13c212 */ /* 0x000fe400078e33ff */
[----:B------:R-:W-:-:S07]  /*07d0*/  LOP3.LUT R23, RZ, R3, RZ, 0x33, !PT ;  /* 0x00000003ff177212 */ /* 0x000fce00078e33ff */
.L_x_13:
[----:B------:R-:W-:Y:S02]  /*07e0*/  IABS R16, R3 ;  /* 0x0000000300107213 */ /* 0x000fe40000000000 */
[----:B------:R-:W-:Y:S02]  /*07f0*/  IABS R26, R11 ;  /* 0x0000000b001a7213 */ /* 0x000fe40000000000 */
[----:B------:R-:W0:Y:S01]  /*0800*/  I2F.RP R17, R16 ;  /* 0x0000001000117306 */ /* 0x000e220000209400 */
[----:B------:R-:W-:Y:S02]  /*0810*/  IABS R15, R25 ;  /* 0x00000019000f7213 */ /* 0x000fe40000000000 */
[----:B------:R-:W-:-:S03]  /*0820*/  IADD3 R28, PT, PT, RZ, -R26, RZ ;  /* 0x8000001aff1c7210 */ /* 0x000fc60007ffe0ff */
[----:B------:R-:W-:-:S04]  /*0830*/  IMAD.HI.U32 R26, R22, R15, RZ ;  /* 0x0000000f161a7227 */ /* 0x000fc800078e00ff */
[----:B------:R-:W-:Y:S01]  /*0840*/  IMAD R28, R26, R28, R15 ;  /* 0x0000001c1a1c7224 */ /* 0x000fe200078e020f */
[----:B0-----:R0:W2:Y:S04]  /*0850*/  MUFU.RCP R14, R17 ;  /* 0x00000011000e7308 */ /* 0x0010a80000001000 */
[----:B------:R-:W-:Y:S02]  /*0860*/  ISETP.GT.U32.AND P2, PT, R13, R28, PT ;  /* 0x0000001c0d00720c */ /* 0x000fe40003f44070 */
[----:B0-----:R-:W-:-:S11]  /*0870*/  IABS R17, R11 ;  /* 0x0000000b00117213 */ /* 0x001fd60000000000 */
[----:B------:R-:W-:Y:S02]  /*0880*/  @!P2 IADD3 R28, PT, PT, R28, -R17, RZ ;  /* 0x800000111c1ca210 */ /* 0x000fe40007ffe0ff */
[----:B------:R-:W-:Y:S02]  /*0890*/  @!P2 IADD3 R26, PT, PT, R26, 0x1, RZ ;  /* 0x000000011a1aa810 */ /* 0x000fe40007ffe0ff */
[----:B--2---:R-:W-:Y:S02]  /*08a0*/  IADD3 R14, PT, PT, R14, 0xffffffe, RZ ;  /* 0x0ffffffe0e0e7810 */ /* 0x004fe40007ffe0ff */
[----:B------:R-:W-:Y:S02]  /*08b0*/  ISETP.GE.U32.AND P1, PT, R28, R13, PT ;  /* 0x0000000d1c00720c */ /* 0x000fe40003f26070 */
[----:B------:R0:W2:Y:S01]  /*08c0*/  F2I.FTZ.U32.TRUNC.NTZ R15, R14 ;  /* 0x0000000e000f7305 */ /* 0x0000a2000021f000 */
[----:B------:R-:W-:Y:S01]  /*08d0*/  ISETP.NE.AND P2, PT, R11, RZ, PT ;  /* 0x000000ff0b00720c */ /* 0x000fe20003f45270 */
[----:B0-----:R-:W-:-:S09]  /*08e0*/  IMAD.MOV.U32 R14, RZ, RZ, RZ ;  /* 0x000000ffff0e7224 */ /* 0x001fd200078e00ff */
[----:B------:R-:W-:Y:S02]  /*08f0*/  @P1 IADD3 R26, PT, PT, R26, 0x1, RZ ;  /* 0x000000011a1a1810 */ /* 0x000fe40007ffe0ff */
[----:B--2---:R-:W-:-:S05]  /*0900*/  IADD3 R17, PT, PT, RZ, -R15, RZ ;  /* 0x8000000fff117210 */ /* 0x004fca0007ffe0ff */
[----:B------:R-:W-:-:S04]  /*0910*/  IMAD R17, R17, R16, RZ ;  /* 0x0000001011117224 */ /* 0x000fc800078e02ff */
[----:B------:R-:W-:Y:S01]  /*0920*/  IMAD.HI.U32 R15, R15, R17, R14 ;  /* 0x000000110f0f7227 */ /* 0x000fe200078e000e */
[----:B------:R-:W-:-:S04]  /*0930*/  LOP3.LUT R14, R25, R11, RZ, 0x3c, !PT ;  /* 0x0000000b190e7212 */ /* 0x000fc800078e3cff */
[----:B------:R-:W-:-:S13]  /*0940*/  ISETP.GE.AND P3, PT, R14, RZ, PT ;  /* 0x000000ff0e00720c */ /* 0x000fda0003f66270 */
[----:B------:R-:W-:Y:S02]  /*0950*/  @!P3 IADD3 R26, PT, PT, -R26, RZ, RZ ;  /* 0x000000ff1a1ab210 */ /* 0x000fe40007ffe1ff */
[----:B------:R-:W-:-:S05]  /*0960*/  @!P2 LOP3.LUT R26, RZ, R11, RZ, 0x33, !PT ;  /* 0x0000000bff1aa212 */ /* 0x000fca00078e33ff */
[-C--:B------:R-:W-:Y:S02]  /*0970*/  IMAD R14, R11, R26.reuse, RZ ;  /* 0x0000001a0b0e7224 */ /* 0x080fe400078e02ff */
[----:B-----5:R-:W-:-:S03]  /*0980*/  IMAD R27, R7, R26, R12 ;  /* 0x0000001a071b7224 */ /* 0x020fc600078e020c */
[----:B------:R-:W-:-:S04]  /*0990*/  IADD3 R28, PT, PT, -R14, R25, RZ ;  /* 0x000000190e1c7210 */ /* 0x000fc80007ffe1ff */
[-C--:B------:R-:W-:Y:S02]  /*09a0*/  LOP3.LUT R17, R28, R3.reuse, RZ, 0x3c, !PT ;  /* 0x000000031c117212 */ /* 0x080fe400078e3cff */
[----:B------:R-:W-:Y:S02]  /*09b0*/  IABS R28, R28 ;  /* 0x0000001c001c7213 */ /* 0x000fe40000000000 */
[----:B------:R-:W-:Y:S02]  /*09c0*/  ISETP.GE.AND P3, PT, R17, RZ, PT ;  /* 0x000000ff1100720c */ /* 0x000fe40003f66270 */
[----:B------:R-:W-:Y:S01]  /*09d0*/  IABS R17, R3 ;  /* 0x0000000300117213 */ /* 0x000fe20000000000 */
[----:B------:R-:W-:-:S03]  /*09e0*/  IMAD.HI.U32 R15, R15, R28, RZ ;  /* 0x0000001c0f0f7227 */ /* 0x000fc600078e00ff */
[----:B------:R-:W-:-:S05]  /*09f0*/  IADD3 R17, PT, PT, RZ, -R17, RZ ;  /* 0x80000011ff117210 */ /* 0x000fca0007ffe0ff */
[----:B------:R-:W-:-:S05]  /*0a00*/  IMAD R17, R15, R17, R28 ;  /* 0x000000110f117224 */ /* 0x000fca00078e021c */
[----:B------:R-:W-:-:S13]  /*0a10*/  ISETP.GT.U32.AND P2, PT, R16, R17, PT ;  /* 0x000000111000720c */ /* 0x000fda0003f44070 */
[----:B------:R-:W-:Y:S01]  /*0a20*/  @!P2 IADD3 R17, PT, PT, R17, -R16, RZ ;  /* 0x800000101111a210 */ /* 0x000fe20007ffe0ff */
[----:B------:R-:W-:-:S03]  /*0a30*/  @!P2 VIADD R15, R15, 0x1 ;  /* 0x000000010f0fa836 */ /* 0x000fc60000000000 */
[----:B------:R-:W-:Y:S01]  /*0a40*/  ISETP.GE.U32.AND P1, PT, R17, R16, PT ;  /* 0x000000101100720c */ /* 0x000fe20003f26070 */
[----:B------:R-:W-:-:S12]  /*0a50*/  IMAD R17, R4, R26, R19 ;  /* 0x0000001a04117224 */ /* 0x000fd800078e0213 */
[----:B------:R-:W-:-:S04]  /*0a60*/  @P1 IADD3 R15, PT, PT, R15, 0x1, RZ ;  /* 0x000000010f0f1810 */ /* 0x000fc80007ffe0ff */
[----:B------:R-:W-:-:S04]  /*0a70*/  @!P3 IADD3 R15, PT, PT, -R15, RZ, RZ ;  /* 0x000000ff0f0fb210 */ /* 0x000fc80007ffe1ff */
[----:B------:R-:W-:-:S05]  /*0a80*/  SEL R15, R23, R15, !P0 ;  /* 0x0000000f170f7207 */ /* 0x000fca0004000000 */
[-C--:B------:R-:W-:Y:S02]  /*0a90*/  IMAD R26, R5, R15.reuse, R18 ;  /* 0x0000000f051a7224 */ /* 0x080fe400078e0212 */
[----:B------:R-:W-:Y:S02]  /*0aa0*/  IMAD R16, R3, R15, R14 ;  /* 0x0000000f03107224 */ /* 0x000fe400078e020e */
[----:B------:R-:W-:Y:S02]  /*0ab0*/  IMAD R17, R0, R17, R15 ;  /* 0x0000001100117224 */ /* 0x000fe400078e020f */
[----:B------:R-:W0:Y:S01]  /*0ac0*/  LDC.64 R14, c[0x0][0x398] ;  /* 0x0000e600ff0e7b82 */ /* 0x000e220000000a00 */
[----:B------:R-:W-:Y:S01]  /*0ad0*/  IADD3 R16, PT, PT, -R16, R25, RZ ;  /* 0x0000001910107210 */ /* 0x000fe20007ffe1ff */
[----:B------:R-:W-:-:S04]  /*0ae0*/  IMAD R26, R8, R27, R26 ;  /* 0x0000001b081a7224 */ /* 0x000fc800078e021a */
[----:B------:R-:W-:Y:S02]  /*0af0*/  IMAD R17, R3, R17, R16 ;  /* 0x0000001103117224 */ /* 0x000fe400078e0210 */
[----:B------:R-:W-:-:S04]  /*0b00*/  IMAD R16, R6, R16, R21 ;  /* 0x0000001006107224 */ /* 0x000fc800078e0215 */
[----:B------:R-:W-:Y:S02]  /*0b10*/  IMAD R27, R9, R26, R16 ;  /* 0x0000001a091b7224 */ /* 0x000fe400078e0210 */
[----:B0-----:R-:W-:Y:S02]  /*0b20*/  IMAD.WIDE R14, R17, 0x4, R14 ;  /* 0x00000004110e7825 */ /* 0x001fe400078e020e */
[----:B------:R-:W0:Y:S04]  /*0b30*/  LDC.64 R16, c[0x0][0x388] ;  /* 0x0000e200ff107b82 */ /* 0x000e280000000a00 */
[----:B------:R-:W2:Y:S01]  /*0b40*/  LDG.E R15, desc[UR10][R14.64] ;  /* 0x0000000a0e0f7981 */ /* 0x000ea2000c1e1900 */
[----:B0-----:R-:W-:-:S06]  /*0b50*/  IMAD.WIDE R16, R27, 0x4, R16 ;  /* 0x000000041b107825 */ /* 0x001fcc00078e0210 */
[----:B------:R-:W3:Y:S01]  /*0b60*/  LDG.E R17, desc[UR10][R16.64] ;  /* 0x0000000a10117981 */ /* 0x000ee2000c1e1900 */
[----:B-1----:R-:W-:-:S04]  /*0b70*/  IADD3 R25, PT, PT, R20, R25, RZ ;  /* 0x0000001914197210 */ /* 0x002fc80007ffe0ff */
[----:B------:R-:W-:Y:S01]  /*0b80*/  ISETP.GE.AND P1, PT, R25, R2, PT ;  /* 0x000000021900720c */ /* 0x000fe20003f26270 */
[----:B---3--:R-:W-:-:S04]  /*0b90*/  FADD R26, -R10, R17 ;  /* 0x000000110a1a7221 */ /* 0x008fc80000000100 */
[----:B--2---:R-:W-:-:S08]  /*0ba0*/  FFMA R24, R15, R26, R24 ;  /* 0x0000001a0f187223 */ /* 0x004fd00000000018 */
[----:B------:R-:W-:Y:S05]  /*0bb0*/  @!P1 BRA `(.L_x_13) ;  /* 0xfffffffc00089947 */ /* 0x000fea000383ffff */
[----:B------:R-:W-:Y:S05]  /*0bc0*/  BSYNC.RECONVERGENT B1 ;  /* 0x0000000000017941 */ /* 0x000fea0003800200 */
.L_x_12:
[----:B------:R-:W0:Y:S01]  /*0bd0*/  S2R R0, SR_TID.X ;  /* 0x0000000000007919 */ /* 0x000e220000002100 */
[----:B------:R-:W1:Y:S01]  /*0be0*/  S2UR UR5, SR_CgaCtaId ;  /* 0x00000000000579c3 */ /* 0x000e620000008800 */
[----:B------:R-:W-:Y:S02]  /*0bf0*/  UMOV UR4, 0x400 ;  /* 0x0000040000047882 */ /* 0x000fe40000000000 */
[----:B-1----:R-:W-:-:S06]  /*0c00*/  ULEA UR4, UR5, UR4, 0x18 ;  /* 0x0000000405047291 */ /* 0x002fcc000f8ec0ff */
[----:B0-----:R-:W-:-:S05]  /*0c10*/  LEA R3, R0, UR4, 0x2 ;  /* 0x0000000400037c11 */ /* 0x001fca000f8e10ff */
[----:B------:R0:W-:Y:S02]  /*0c20*/  STS [R3], R24 ;  /* 0x0000001803007388 */ /* 0x0001e40000000800 */
.L_x_11:
[----:B------:R-:W-:Y:S05]  /*0c30*/  BSYNC.RECONVERGENT B0 ;  /* 0x0000000000007941 */ /* 0x000fea0003800200 */
.L_x_10:
[----:B------:R-:W1:Y:S01]  /*0c40*/  S2R R0, SR_TID.X ;  /* 0x0000000000007919 */ /* 0x000e620000002100 */
[----:B------:R-:W-:Y:S01]  /*0c50*/  BAR.SYNC.DEFER_BLOCKING 0x0 ;  /* 0x0000000000007b1d */ /* 0x000fe20000010000 */
[----:B-1----:R-:W-:-:S13]  /*0c60*/  ISETP.NE.AND P0, PT, R0, RZ, PT ;  /* 0x000000ff0000720c */ /* 0x002fda0003f05270 */
[----:B------:R-:W-:Y:S05]  /*0c70*/  @P0 EXIT ;  /* 0x000000000000094d */ /* 0x000fea0003800000 */
[----:B------:R-:W1:Y:S01]  /*0c80*/  LDCU UR6, c[0x0][0x360] ;  /* 0x00006c00ff0677ac */ /* 0x000e620008000800 */
[----:B------:R-:W2:Y:S01]  /*0c90*/  S2UR UR7, SR_CgaCtaId ;  /* 0x00000000000779c3 */ /* 0x000ea20000008800 */
[----:B------:R-:W-:Y:S01]  /*0ca0*/  HFMA2 R19, -RZ, RZ, 0, 0 ;  /* 0x00000000ff137431 */ /* 0x000fe200000001ff */
[----:B------:R-:W-:Y:S01]  /*0cb0*/  UMOV UR5, 0x400 ;  /* 0x0000040000057882 */ /* 0x000fe20000000000 */
[----:B------:R-:W-:Y:S01]  /*0cc0*/  UMOV UR4, URZ ;  /* 0x000000ff00047c82 */ /* 0x000fe20008000000 */
[----:B-1----:R-:W-:Y:S02]  /*0cd0*/  UISETP.GE.U32.AND UP0, UPT, UR6, 0x10, UPT ;  /* 0x000000100600788c */ /* 0x002fe4000bf06070 */
[----:B------:R-:W-:Y:S02]  /*0ce0*/  ULOP3.LUT UR8, UR6, 0xf, URZ, 0xc0, !UPT ;  /* 0x0000000f06087892 */ /* 0x000fe4000f8ec0ff */
[----:B--2---:R-:W-:-:S05]  /*0cf0*/  ULEA UR7, UR7, UR5, 0x18 ;  /* 0x0000000507077291 */ /* 0x004fca000f8ec0ff */
[----:B------:R-:W-:Y:S07]  /*0d00*/  BRA.U !UP0, `(.L_x_14) ;  /* 0x0000000108747547 */ /* 0x000fee000b800000 */
[----:B------:R-:W-:Y:S01]  /*0d10*/  ULOP3.LUT UR5, UR6, 0xfffffff0, URZ, 0xc0, !UPT ;  /* 0xfffffff006057892 */ /* 0x000fe2000f8ec0ff */
[----:B------:R-:W-:Y:S01]  /*0d20*/  MOV R19, RZ ;  /* 0x000000ff00137202 */ /* 0x000fe20000000f00 */
[----:B------:R-:W-:Y:S02]  /*0d30*/  ULOP3.LUT UR4, UR6, 0x7f0, URZ, 0xc0, !UPT ;  /* 0x000007f006047892 */ /* 0x000fe4000f8ec0ff */
[----:B------:R-:W-:Y:S02]  /*0d40*/  UIADD3 UR9, UPT, UPT, UR7, 0x20, URZ ;  /* 0x0000002007097890 */ /* 0x000fe4000fffe0ff */
[----:B------:R-:W-:-:S12]  /*0d50*/  UIADD3 UR5, UPT, UPT, -UR5, URZ, URZ ;  /* 0x000000ff05057290 */ /* 0x000fd8000fffe1ff */
.L_x_15:
[----:B------:R-:W1:Y:S01]  /*0d60*/  LDS.128 R12, [UR9+-0x20] ;  /* 0xffffe009ff0c7984 */ /* 0x000e620008000c00 */
[----:B------:R-:W-:-:S03]  /*0d70*/  UIADD3 UR5, UPT, UPT, UR5, 0x10, URZ ;  /* 0x0000001005057890 */ /* 0x000fc6000fffe0ff */
[----:B------:R-:W2:Y:S01]  /*0d80*/  LDS.128 R8, [UR9+-0x10] ;  /* 0xfffff009ff087984 */ /* 0x000ea20008000c00 */
[----:B------:R-:W-:-:S03]  /*0d90*/  UISETP.NE.AND UP0, UPT, UR5, URZ, UPT ;  /* 0x000000ff0500728c */ /* 0x000fc6000bf05270 */
[----:B------:R-:W3:Y:S01]  /*0da0*/  LDS.128 R4, [UR9] ;  /* 0x00000009ff047984 */ /* 0x000ee20008000c00 */
[----:B-1----:R-:W-:-:S03]  /*0db0*/  FADD R12, R12, R19 ;  /* 0x000000130c0c7221 */ /* 0x002fc60000000000 */
[----:B------:R-:W1:Y:S01]  /*0dc0*/  LDS.128 R16, [UR9+0x10] ;  /* 0x00001009ff107984 */ /* 0x000e620008000c00 */
[----:B------:R-:W-:Y:S01]  /*0dd0*/  UIADD3 UR9, UPT, UPT, UR9, 0x40, URZ ;  /* 0x0000004009097890 */ /* 0x000fe2000fffe0ff */
[----:B------:R-:W-:-:S04]  /*0de0*/  FADD R13, R13, R12 ;  /* 0x0000000c0d0d7221 */ /* 0x000fc80000000000 */
[----:B------:R-:W-:-:S04]  /*0df0*/  FADD R14, R14, R13 ;  /* 0x0000000d0e0e7221 */ /* 0x000fc80000000000 */
[----:B------:R-:W-:-:S04]  /*0e00*/  FADD R15, R15, R14 ;  /* 0x0000000e0f0f7221 */ /* 0x000fc80000000000 */
[----:B--2---:R-:W-:-:S04]  /*0e10*/  FADD R8, R15, R8 ;  /* 0x000000080f087221 */ /* 0x004fc80000000000 */
[----:B------:R-:W-:-:S04]  /*0e20*/  FADD R9, R9, R8 ;  /* 0x0000000809097221 */ /* 0x000fc80000000000 */
[----:B------:R-:W-:-:S04]  /*0e30*/  FADD R10, R10, R9 ;  /* 0x000000090a0a7221 */ /* 0x000fc80000000000 */
[----:B------:R-:W-:-:S04]  /*0e40*/  FADD R11, R11, R10 ;  /* 0x0000000a0b0b7221 */ /* 0x000fc80000000000 */
[----:B---3--:R-:W-:-:S04]  /*0e50*/  FADD R4, R11, R4 ;  /* 0x000000040b047221 */ /* 0x008fc80000000000 */
[----:B------:R-:W-:-:S04]  /*0e60*/  FADD R5, R5, R4 ;  /* 0x0000000405057221 */ /* 0x000fc80000000000 */
[----:B------:R-:W-:-:S04]  /*0e70*/  FADD R6, R6, R5 ;  /* 0x0000000506067221 */ /* 0x000fc80000000000 */
[----:B------:R-:W-:-:S04]  /*0e80*/  FADD R7, R7, R6 ;  /* 0x0000000607077221 */ /* 0x000fc80000000000 */
[----:B-1----:R-:W-:-:S04]  /*0e90*/  FADD R16, R7, R16 ;  /* 0x0000001007107221 */ /* 0x002fc80000000000 */
[----:B------:R-:W-:-:S04]  /*0ea0*/  FADD R17, R17, R16 ;  /* 0x0000001011117221 */ /* 0x000fc80000000000 */
[----:B------:R-:W-:-:S04]  /*0eb0*/  FADD R18, R18, R17 ;  /* 0x0000001112127221 */ /* 0x000fc80000000000 */
[----:B------:R-:W-:Y:S01]  /*0ec0*/  FADD R19, R19, R18 ;  /* 0x0000001213137221 */ /* 0x000fe20000000000 */
[----:B------:R-:W-:Y:S06]  /*0ed0*/  BRA.U UP0, `(.L_x_15) ;  /* 0xfffffffd00a07547 */ /* 0x000fec000b83ffff */
.L_x_14:
        /* <DEDUP_REMOVED lines=8> */
[----:B------:R-:W1:Y:S04]  /*0f60*/  LDS.128 R8, [UR5] ;  /* 0x00000005ff087984 */ /* 0x000e680008000c00 */
[----:B------:R-:W2:Y:S01]  /*0f70*/  LDS.128 R4, [UR5+0x10] ;  /* 0x00001005ff047984 */ /* 0x000ea20008000c00 */
[----:B-1----:R-:W-:-:S04]  /*0f80*/  FADD R8, R19, R8 ;  /* 0x0000000813087221 */ /* 0x002fc80000000000 */
[----:B------:R-:W-:-:S04]  /*0f90*/  FADD R9, R8, R9 ;  /* 0x0000000908097221 */ /* 0x000fc80000000000 */
[----:B------:R-:W-:-:S04]  /*0fa0*/  FADD R10, R9, R10 ;  /* 0x0000000a090a7221 */ /* 0x000fc80000000000 */
[----:B------:R-:W-:-:S04]  /*0fb0*/  FADD R11, R10, R11 ;  /* 0x0000000b0a0b7221 */ /* 0x000fc80000000000 */
[----:B--2---:R-:W-:-:S04]  /*0fc0*/  FADD R4, R11, R4 ;  /* 0x000000040b047221 */ /* 0x004fc80000000000 */
[----:B------:R-:W-:-:S04]  /*0fd0*/  FADD R5, R4, R5 ;  /* 0x0000000504057221 */ /* 0x000fc80000000000 */
[----:B------:R-:W-:-:S04]  /*0fe0*/  FADD R6, R5, R6 ;  /* 0x0000000605067221 */ /* 0x000fc80000000000 */
[----:B------:R-:W-:-:S07]  /*0ff0*/  FADD R19, R6, R7 ;  /* 0x0000000706137221 */ /* 0x000fce0000000000 */
.L_x_17:
[----:B------:R-:W-:Y:S05]  /*1000*/  BRA.U !UP1, `(.L_x_16) ;  /* 0x0000000109507547 */ /* 0x000fea000b800000 */
[----:B------:R-:W-:Y:S02]  /*1010*/  UISETP.GE.U32.AND UP0, UPT, UR9, 0x4, UPT ;  /* 0x000000040900788c */ /* 0x000fe4000bf06070 */
[----:B------:R-:W-:-:S04]  /*1020*/  ULOP3.LUT UR5, UR6, 0x3, URZ, 0xc0, !UPT ;  /* 0x0000000306057892 */ /* 0x000fc8000f8ec0ff */
[----:B------:R-:W-:-:S03]  /*1030*/  UISETP.NE.AND UP1, UPT, UR5, URZ, UPT ;  /* 0x000000ff0500728c */ /* 0x000fc6000bf25270 */
[----:B------:R-:W-:Y:S08]  /*1040*/  BRA.U !UP0, `(.L_x_18) ;  /* 0x00000001081c7547 */ /* 0x000ff0000b800000 */
[----:B------:R-:W-:Y:S02]  /*1050*/  ULEA UR6, UR4, UR7, 0x2 ;  /* 0x0000000704067291 */ /* 0x000fe4000f8e10ff */
[----:B------:R-:W-:-:S07]  /*1060*/  UIADD3 UR4, UPT, UPT, UR4, 0x4, URZ ;  /* 0x0000000404047890 */ /* 0x000fce000fffe0ff */
[----:B------:R-:W1:Y:S02]  /*1070*/  LDS.128 R4, [UR6] ;  /* 0x00000006ff047984 */ /* 0x000e640008000c00 */
[----:B-1----:R-:W-:-:S04]  /*1080*/  FADD R4, R19, R4 ;  /* 0x0000000413047221 */ /* 0x002fc80000000000 */
[----:B------:R-:W-:-:S04]  /*1090*/  FADD R5, R4, R5 ;  /* 0x0000000504057221 */ /* 0x000fc80000000000 */
[----:B------:R-:W-:-:S04]  /*10a0*/  FADD R6, R5, R6 ;  /* 0x0000000605067221 */ /* 0x000fc80000000000 */
[----:B------:R-:W-:-:S07]  /*10b0*/  FADD R19, R6, R7 ;  /* 0x0000000706137221 */ /* 0x000fce0000000000 */
.L_x_18:
[----:B------:R-:W-:Y:S05]  /*10c0*/  BRA.U !UP1, `(.L_x_16) ;  /* 0x0000000109207547 */ /* 0x000fea000b800000 */
[----:B------:R-:W-:Y:S02]  /*10d0*/  ULEA UR4, UR4, UR7, 0x2 ;  /* 0x0000000704047291 */ /* 0x000fe4000f8e10ff */
[----:B------:R-:W-:-:S12]  /*10e0*/  UIADD3 UR5, UPT, UPT, -UR5, URZ, URZ ;  /* 0x000000ff05057290 */ /* 0x000fd8000fffe1ff */
.L_x_19:
[----:B------:R-:W1:Y:S01]  /*10f0*/  LDS R0, [UR4] ;  /* 0x00000004ff007984 */ /* 0x000e620008000800 */
[----:B------:R-:W-:Y:S02]  /*1100*/  UIADD3 UR5, UPT, UPT, UR5, 0x1, URZ ;  /* 0x0000000105057890 */ /* 0x000fe4000fffe0ff */
[----:B------:R-:W-:Y:S02]  /*1110*/  UIADD3 UR4, UPT, UPT, UR4, 0x4, URZ ;  /* 0x0000000404047890 */ /* 0x000fe4000fffe0ff */
[----:B------:R-:W-:Y:S01]  /*1120*/  UISETP.NE.AND UP0, UPT, UR5, URZ, UPT ;  /* 0x000000ff0500728c */ /* 0x000fe2000bf05270 */
[----:B-1----:R-:W-:-:S08]  /*1130*/  FADD R19, R0, R19 ;  /* 0x0000001300137221 */ /* 0x002fd00000000000 */
[----:B------:R-:W-:Y:S05]  /*1140*/  BRA.U UP0, `(.L_x_19) ;  /* 0xfffffffd00e87547 */ /* 0x000fea000b83ffff */
.L_x_16:
[----:B------:R-:W1:Y:S01]  /*1150*/  S2R R5, SR_CTAID.X ;  /* 0x0000000000057919 */ /* 0x000e620000002500 */
[----:B0-----:R-:W1:Y:S02]  /*1160*/  LDC.64 R2, c[0x0][0x3a0] ;  /* 0x0000e800ff027b82 */ /* 0x001e640000000a00 */
[----:B-1----:R-:W-:-:S05]  /*1170*/  IMAD.WIDE.U32 R2, R5, 0x4, R2 ;  /* 0x0000000405027825 */ /* 0x002fca00078e0002 */
[----:B------:R-:W-:Y:S01]  /*1180*/  STG.E desc[UR10][R2.64], R19 ;  /* 0x0000001302007986 */ /* 0x000fe2000c10190a */
[----:B------:R-:W-:Y:S05]  /*1190*/  EXIT ;  /* 0x000000000000794d */ /* 0x000fea0003800000 */
.L_x_20:
        /* <DEDUP_REMOVED lines=14> */
.L_x_22:


//--------------------- .nv.shared.count_patterns --------------------------
	.section	.nv.shared.count_patterns,"aw",@nobits
	.sectionflags	@""
	.align	16
	.zero		1024


//--------------------- .nv.shared.reserved.0     --------------------------
	.section	.nv.shared.reserved.0,"aw",@nobits
	.weak		__nv_reservedSMEM_offset_0_alias
	.size		__nv_reservedSMEM_offset_0_alias, 0, 64
	.other		__nv_reservedSMEM_offset_0_alias,@"STO_CUDA_RESERVED_SHARED STV_DEFAULT"
__nv_reservedSMEM_offset_0_alias:
	.zero		0
	.zero		64


//--------------------- .nv.shared.weights_gradients --------------------------
	.section	.nv.shared.weights_gradients,"aw",@nobits
	.sectionflags	@""
	.align	16
	.zero		1024


//--------------------- .nv.constant0.count_patterns --------------------------
	.section	.nv.constant0.count_patterns,"a",@progbits
	.sectionflags	@""
	.align	4
.nv.constant0.count_patterns:
	.zero		920


//--------------------- .nv.constant0.weights_gradients --------------------------
	.section	.nv.constant0.weights_gradients,"a",@progbits
	.sectionflags	@""
	.align	4
.nv.constant0.weights_gradients:
	.zero		936


//--------------------- SYMBOLS --------------------------

	.type		.nv.reservedSmem.offset0,@object
	.size		.nv.reservedSmem.offset0,0x4
	.type		.nv.reservedSmem.cap,@object
	.size		.nv.reservedSmem.cap,0x4
